//
// Generated by NVIDIA NVVM Compiler
//
// Compiler Build ID: CL-36424714
// Cuda compilation tools, release 13.0, V13.0.88
// Based on NVVM 20.0.0
//

.version 9.0
.target sm_100
.address_size 64

	// .globl	_Z17initialize_devicev
.const .align 1 .b8 AES_Sbox[256] = {99, 124, 119, 123, 242, 107, 111, 197, 48, 1, 103, 43, 254, 215, 171, 118, 202, 130, 201, 125, 250, 89, 71, 240, 173, 212, 162, 175, 156, 164, 114, 192, 183, 253, 147, 38, 54, 63, 247, 204, 52, 165, 229, 241, 113, 216, 49, 21, 4, 199, 35, 195, 24, 150, 5, 154, 7, 18, 128, 226, 235, 39, 178, 117, 9, 131, 44, 26, 27, 110, 90, 160, 82, 59, 214, 179, 41, 227, 47, 132, 83, 209, 0, 237, 32, 252, 177, 91, 106, 203, 190, 57, 74, 76, 88, 207, 208, 239, 170, 251, 67, 77, 51, 133, 69, 249, 2, 127, 80, 60, 159, 168, 81, 163, 64, 143, 146, 157, 56, 245, 188, 182, 218, 33, 16, 255, 243, 210, 205, 12, 19, 236, 95, 151, 68, 23, 196, 167, 126, 61, 100, 93, 25, 115, 96, 129, 79, 220, 34, 42, 144, 136, 70, 238, 184, 20, 222, 94, 11, 219, 224, 50, 58, 10, 73, 6, 36, 92, 194, 211, 172, 98, 145, 149, 228, 121, 231, 200, 55, 109, 141, 213, 78, 169, 108, 86, 244, 234, 101, 122, 174, 8, 186, 120, 37, 46, 28, 166, 180, 198, 232, 221, 116, 31, 75, 189, 139, 138, 112, 62, 181, 102, 72, 3, 246, 14, 97, 53, 87, 185, 134, 193, 29, 158, 225, 248, 152, 17, 105, 217, 142, 148, 155, 30, 135, 233, 206, 85, 40, 223, 140, 161, 137, 13, 191, 230, 66, 104, 65, 153, 45, 15, 176, 84, 187, 22};
.const .align 1 .b8 AES_ShiftRowTab[16] = {0, 5, 10, 15, 4, 9, 14, 3, 8, 13, 2, 7, 12, 1, 6, 11};
.const .align 1 .b8 AES_Sbox_Inv[256];
.const .align 1 .b8 AES_ShiftRowTab_Inv[16];
.const .align 1 .b8 AES_xtime[256];

.visible .entry _Z17initialize_devicev()
{


	ret;

}
	// .globl	_Z11AES_EncryptP9aes_blockPhii
.visible .entry _Z11AES_EncryptP9aes_blockPhii(
	.param .u64 .ptr .align 1 _Z11AES_EncryptP9aes_blockPhii_param_0,
	.param .u64 .ptr .align 1 _Z11AES_EncryptP9aes_blockPhii_param_1,
	.param .u32 _Z11AES_EncryptP9aes_blockPhii_param_2,
	.param .u32 _Z11AES_EncryptP9aes_blockPhii_param_3
)
{
	.local .align 16 .b8 	__local_depot1[16];
	.reg .b64 	%SP;
	.reg .b64 	%SPL;
	.reg .pred 	%p<4>;
	.reg .b16 	%rs<293>;
	.reg .b32 	%r<72>;
	.reg .b64 	%rd<258>;

	mov.u64 	%SPL, __local_depot1;
	ld.param.u64 	%rd14, [_Z11AES_EncryptP9aes_blockPhii_param_0];
	ld.param.u64 	%rd15, [_Z11AES_EncryptP9aes_blockPhii_param_1];
	ld.param.u32 	%r7, [_Z11AES_EncryptP9aes_blockPhii_param_2];
	ld.param.u32 	%r8, [_Z11AES_EncryptP9aes_blockPhii_param_3];
	cvta.to.global.u64 	%rd1, %rd15;
	add.u64 	%rd2, %SPL, 0;
	mov.u32 	%r9, %ntid.x;
	mov.u32 	%r10, %ctaid.x;
	mov.u32 	%r11, %tid.x;
	mad.lo.s32 	%r1, %r9, %r10, %r11;
	setp.ge.s32 	%p1, %r1, %r8;
	@%p1 bra 	$L__BB1_5;
	cvta.to.global.u64 	%rd17, %rd14;
	mul.wide.s32 	%rd18, %r1, 16;
	add.s64 	%rd3, %rd17, %rd18;
	ld.global.u8 	%rs81, [%rd3];
	ld.global.u8 	%rs82, [%rd3+1];
	ld.global.u8 	%rs83, [%rd3+2];
	ld.global.u8 	%rs84, [%rd3+3];
	ld.global.u8 	%rs85, [%rd3+4];
	ld.global.u8 	%rs86, [%rd3+5];
	ld.global.u8 	%rs87, [%rd3+6];
	ld.global.u8 	%rs88, [%rd3+7];
	ld.global.u8 	%rs89, [%rd3+8];
	ld.global.u8 	%rs90, [%rd3+9];
	ld.global.u8 	%rs91, [%rd3+10];
	ld.global.u8 	%rs92, [%rd3+11];
	ld.global.u8 	%rs93, [%rd3+12];
	ld.global.u8 	%rs94, [%rd3+13];
	ld.global.u8 	%rs95, [%rd3+14];
	ld.global.u8 	%rs96, [%rd3+15];
	ld.global.u8 	%rs97, [%rd1];
	xor.b16  	%rs292, %rs81, %rs97;
	ld.global.u8 	%rs98, [%rd1+1];
	xor.b16  	%rs291, %rs82, %rs98;
	ld.global.u8 	%rs99, [%rd1+2];
	xor.b16  	%rs290, %rs83, %rs99;
	ld.global.u8 	%rs100, [%rd1+3];
	xor.b16  	%rs289, %rs84, %rs100;
	ld.global.u8 	%rs101, [%rd1+4];
	xor.b16  	%rs288, %rs85, %rs101;
	ld.global.u8 	%rs102, [%rd1+5];
	xor.b16  	%rs287, %rs86, %rs102;
	ld.global.u8 	%rs103, [%rd1+6];
	xor.b16  	%rs286, %rs87, %rs103;
	ld.global.u8 	%rs104, [%rd1+7];
	xor.b16  	%rs285, %rs88, %rs104;
	ld.global.u8 	%rs105, [%rd1+8];
	xor.b16  	%rs284, %rs89, %rs105;
	ld.global.u8 	%rs106, [%rd1+9];
	xor.b16  	%rs283, %rs90, %rs106;
	ld.global.u8 	%rs107, [%rd1+10];
	xor.b16  	%rs282, %rs91, %rs107;
	ld.global.u8 	%rs108, [%rd1+11];
	xor.b16  	%rs281, %rs92, %rs108;
	ld.global.u8 	%rs109, [%rd1+12];
	xor.b16  	%rs280, %rs93, %rs109;
	ld.global.u8 	%rs110, [%rd1+13];
	xor.b16  	%rs279, %rs94, %rs110;
	ld.global.u8 	%rs111, [%rd1+14];
	xor.b16  	%rs278, %rs95, %rs111;
	ld.global.u8 	%rs112, [%rd1+15];
	xor.b16  	%rs277, %rs96, %rs112;
	setp.lt.s32 	%p2, %r7, 33;
	ld.const.u8 	%rs17, [AES_ShiftRowTab];
	ld.const.u8 	%rs18, [AES_ShiftRowTab+1];
	ld.const.u8 	%rs19, [AES_ShiftRowTab+2];
	ld.const.u8 	%rs20, [AES_ShiftRowTab+3];
	ld.const.u8 	%rs21, [AES_ShiftRowTab+4];
	ld.const.u8 	%rs22, [AES_ShiftRowTab+5];
	ld.const.u8 	%rs23, [AES_ShiftRowTab+6];
	ld.const.u8 	%rs24, [AES_ShiftRowTab+7];
	ld.const.u8 	%rs25, [AES_ShiftRowTab+8];
	ld.const.u8 	%rs26, [AES_ShiftRowTab+9];
	ld.const.u8 	%rs27, [AES_ShiftRowTab+10];
	ld.const.u8 	%rs28, [AES_ShiftRowTab+11];
	ld.const.u8 	%rs29, [AES_ShiftRowTab+12];
	ld.const.u8 	%rs30, [AES_ShiftRowTab+13];
	ld.const.u8 	%rs31, [AES_ShiftRowTab+14];
	mov.b32 	%r71, 16;
	ld.const.u8 	%rs32, [AES_ShiftRowTab+15];
	@%p2 bra 	$L__BB1_4;
	cvt.u64.u16 	%rd19, %rs18;
	and.b64  	%rd20, %rd19, 255;
	add.s64 	%rd4, %rd2, %rd20;
	cvt.u64.u16 	%rd21, %rs19;
	and.b64  	%rd22, %rd21, 255;
	add.s64 	%rd5, %rd2, %rd22;
	cvt.u64.u16 	%rd23, %rs20;
	and.b64  	%rd24, %rd23, 255;
	add.s64 	%rd6, %rd2, %rd24;
	cvt.u64.u16 	%rd25, %rs21;
	and.b64  	%rd26, %rd25, 255;
	add.s64 	%rd7, %rd2, %rd26;
	cvt.u64.u16 	%rd27, %rs30;
	and.b64  	%rd28, %rd27, 255;
	add.s64 	%rd8, %rd2, %rd28;
	cvt.u64.u16 	%rd29, %rs31;
	and.b64  	%rd30, %rd29, 255;
	add.s64 	%rd9, %rd2, %rd30;
	cvt.u64.u16 	%rd31, %rs32;
	and.b64  	%rd32, %rd31, 255;
	add.s64 	%rd10, %rd2, %rd32;
	add.s64 	%rd257, %rd1, 31;
	add.s32 	%r2, %r7, -16;
	mov.b32 	%r70, 0;
$L__BB1_3:
	cvt.u64.u16 	%rd33, %rs292;
	and.b64  	%rd34, %rd33, 255;
	mov.u64 	%rd35, AES_Sbox;
	add.s64 	%rd36, %rd35, %rd34;
	cvt.u64.u16 	%rd37, %rs291;
	and.b64  	%rd38, %rd37, 255;
	add.s64 	%rd39, %rd35, %rd38;
	cvt.u64.u16 	%rd40, %rs290;
	and.b64  	%rd41, %rd40, 255;
	add.s64 	%rd42, %rd35, %rd41;
	cvt.u64.u16 	%rd43, %rs289;
	and.b64  	%rd44, %rd43, 255;
	add.s64 	%rd45, %rd35, %rd44;
	cvt.u64.u16 	%rd46, %rs288;
	and.b64  	%rd47, %rd46, 255;
	add.s64 	%rd48, %rd35, %rd47;
	cvt.u64.u16 	%rd49, %rs287;
	and.b64  	%rd50, %rd49, 255;
	add.s64 	%rd51, %rd35, %rd50;
	cvt.u64.u16 	%rd52, %rs286;
	and.b64  	%rd53, %rd52, 255;
	add.s64 	%rd54, %rd35, %rd53;
	cvt.u64.u16 	%rd55, %rs285;
	and.b64  	%rd56, %rd55, 255;
	add.s64 	%rd57, %rd35, %rd56;
	cvt.u64.u16 	%rd58, %rs284;
	and.b64  	%rd59, %rd58, 255;
	add.s64 	%rd60, %rd35, %rd59;
	cvt.u64.u16 	%rd61, %rs283;
	and.b64  	%rd62, %rd61, 255;
	add.s64 	%rd63, %rd35, %rd62;
	cvt.u64.u16 	%rd64, %rs282;
	and.b64  	%rd65, %rd64, 255;
	add.s64 	%rd66, %rd35, %rd65;
	cvt.u64.u16 	%rd67, %rs281;
	and.b64  	%rd68, %rd67, 255;
	add.s64 	%rd69, %rd35, %rd68;
	cvt.u64.u16 	%rd70, %rs280;
	and.b64  	%rd71, %rd70, 255;
	add.s64 	%rd72, %rd35, %rd71;
	cvt.u64.u16 	%rd73, %rs279;
	and.b64  	%rd74, %rd73, 255;
	add.s64 	%rd75, %rd35, %rd74;
	cvt.u64.u16 	%rd76, %rs278;
	and.b64  	%rd77, %rd76, 255;
	add.s64 	%rd78, %rd35, %rd77;
	cvt.u64.u16 	%rd79, %rs277;
	and.b64  	%rd80, %rd79, 255;
	add.s64 	%rd81, %rd35, %rd80;
	ld.const.u8 	%r14, [%rd81];
	ld.const.u8 	%r15, [%rd78];
	prmt.b32 	%r16, %r15, %r14, 0x3340U;
	ld.const.u8 	%r17, [%rd75];
	ld.const.u8 	%r18, [%rd72];
	prmt.b32 	%r19, %r18, %r17, 0x3340U;
	prmt.b32 	%r20, %r19, %r16, 0x5410U;
	ld.const.u8 	%r21, [%rd69];
	ld.const.u8 	%r22, [%rd66];
	prmt.b32 	%r23, %r22, %r21, 0x3340U;
	ld.const.u8 	%r24, [%rd63];
	ld.const.u8 	%r25, [%rd60];
	prmt.b32 	%r26, %r25, %r24, 0x3340U;
	prmt.b32 	%r27, %r26, %r23, 0x5410U;
	ld.const.u8 	%r28, [%rd57];
	ld.const.u8 	%r29, [%rd54];
	prmt.b32 	%r30, %r29, %r28, 0x3340U;
	ld.const.u8 	%r31, [%rd51];
	ld.const.u8 	%r32, [%rd48];
	prmt.b32 	%r33, %r32, %r31, 0x3340U;
	prmt.b32 	%r34, %r33, %r30, 0x5410U;
	ld.const.u8 	%r35, [%rd45];
	ld.const.u8 	%r36, [%rd42];
	prmt.b32 	%r37, %r36, %r35, 0x3340U;
	ld.const.u8 	%r38, [%rd39];
	ld.const.u8 	%r39, [%rd36];
	prmt.b32 	%r40, %r39, %r38, 0x3340U;
	prmt.b32 	%r41, %r40, %r37, 0x5410U;
	st.local.v4.b32 	[%rd2], {%r41, %r34, %r27, %r20};
	cvt.u64.u16 	%rd82, %rs17;
	and.b64  	%rd83, %rd82, 255;
	add.s64 	%rd84, %rd2, %rd83;
	ld.local.u8 	%rs113, [%rd84];
	ld.local.u8 	%rs114, [%rd4];
	ld.local.u8 	%rs115, [%rd5];
	ld.local.u8 	%rs116, [%rd6];
	ld.local.u8 	%rs117, [%rd7];
	cvt.u64.u16 	%rd85, %rs22;
	and.b64  	%rd86, %rd85, 255;
	add.s64 	%rd87, %rd2, %rd86;
	ld.local.u8 	%rs118, [%rd87];
	cvt.u64.u16 	%rd88, %rs23;
	and.b64  	%rd89, %rd88, 255;
	add.s64 	%rd90, %rd2, %rd89;
	ld.local.u8 	%rs119, [%rd90];
	cvt.u64.u16 	%rd91, %rs24;
	and.b64  	%rd92, %rd91, 255;
	add.s64 	%rd93, %rd2, %rd92;
	ld.local.u8 	%rs120, [%rd93];
	cvt.u64.u16 	%rd94, %rs25;
	and.b64  	%rd95, %rd94, 255;
	add.s64 	%rd96, %rd2, %rd95;
	ld.local.u8 	%rs121, [%rd96];
	cvt.u64.u16 	%rd97, %rs26;
	and.b64  	%rd98, %rd97, 255;
	add.s64 	%rd99, %rd2, %rd98;
	ld.local.u8 	%rs122, [%rd99];
	cvt.u64.u16 	%rd100, %rs27;
	and.b64  	%rd101, %rd100, 255;
	add.s64 	%rd102, %rd2, %rd101;
	ld.local.u8 	%rs123, [%rd102];
	cvt.u64.u16 	%rd103, %rs28;
	and.b64  	%rd104, %rd103, 255;
	add.s64 	%rd105, %rd2, %rd104;
	ld.local.u8 	%rs124, [%rd105];
	cvt.u64.u16 	%rd106, %rs29;
	and.b64  	%rd107, %rd106, 255;
	add.s64 	%rd108, %rd2, %rd107;
	ld.local.u8 	%rs125, [%rd108];
	ld.local.u8 	%rs126, [%rd8];
	ld.local.u8 	%rs127, [%rd9];
	ld.local.u8 	%rs128, [%rd10];
	xor.b16  	%rs129, %rs114, %rs113;
	xor.b16  	%rs130, %rs129, %rs115;
	xor.b16  	%rs131, %rs130, %rs116;
	cvt.u64.u16 	%rd109, %rs129;
	and.b64  	%rd110, %rd109, 255;
	mov.u64 	%rd111, AES_xtime;
	add.s64 	%rd112, %rd111, %rd110;
	ld.const.u8 	%rs132, [%rd112];
	xor.b16  	%rs133, %rs115, %rs114;
	cvt.u64.u16 	%rd113, %rs133;
	and.b64  	%rd114, %rd113, 255;
	add.s64 	%rd115, %rd111, %rd114;
	ld.const.u8 	%rs134, [%rd115];
	xor.b16  	%rs135, %rs116, %rs115;
	cvt.u64.u16 	%rd116, %rs135;
	and.b64  	%rd117, %rd116, 255;
	add.s64 	%rd118, %rd111, %rd117;
	ld.const.u8 	%rs136, [%rd118];
	xor.b16  	%rs137, %rs116, %rs113;
	cvt.u64.u16 	%rd119, %rs137;
	and.b64  	%rd120, %rd119, 255;
	add.s64 	%rd121, %rd111, %rd120;
	ld.const.u8 	%rs138, [%rd121];
	xor.b16  	%rs139, %rs118, %rs117;
	xor.b16  	%rs140, %rs139, %rs119;
	xor.b16  	%rs141, %rs140, %rs120;
	cvt.u64.u16 	%rd122, %rs139;
	and.b64  	%rd123, %rd122, 255;
	add.s64 	%rd124, %rd111, %rd123;
	ld.const.u8 	%rs142, [%rd124];
	xor.b16  	%rs143, %rs119, %rs118;
	cvt.u64.u16 	%rd125, %rs143;
	and.b64  	%rd126, %rd125, 255;
	add.s64 	%rd127, %rd111, %rd126;
	ld.const.u8 	%rs144, [%rd127];
	xor.b16  	%rs145, %rs120, %rs119;
	cvt.u64.u16 	%rd128, %rs145;
	and.b64  	%rd129, %rd128, 255;
	add.s64 	%rd130, %rd111, %rd129;
	ld.const.u8 	%rs146, [%rd130];
	xor.b16  	%rs147, %rs120, %rs117;
	cvt.u64.u16 	%rd131, %rs147;
	and.b64  	%rd132, %rd131, 255;
	add.s64 	%rd133, %rd111, %rd132;
	ld.const.u8 	%rs148, [%rd133];
	xor.b16  	%rs149, %rs122, %rs121;
	xor.b16  	%rs150, %rs149, %rs123;
	xor.b16  	%rs151, %rs150, %rs124;
	cvt.u64.u16 	%rd134, %rs149;
	and.b64  	%rd135, %rd134, 255;
	add.s64 	%rd136, %rd111, %rd135;
	ld.const.u8 	%rs152, [%rd136];
	xor.b16  	%rs153, %rs123, %rs122;
	cvt.u64.u16 	%rd137, %rs153;
	and.b64  	%rd138, %rd137, 255;
	add.s64 	%rd139, %rd111, %rd138;
	ld.const.u8 	%rs154, [%rd139];
	xor.b16  	%rs155, %rs124, %rs123;
	cvt.u64.u16 	%rd140, %rs155;
	and.b64  	%rd141, %rd140, 255;
	add.s64 	%rd142, %rd111, %rd141;
	ld.const.u8 	%rs156, [%rd142];
	xor.b16  	%rs157, %rs124, %rs121;
	cvt.u64.u16 	%rd143, %rs157;
	and.b64  	%rd144, %rd143, 255;
	add.s64 	%rd145, %rd111, %rd144;
	ld.const.u8 	%rs158, [%rd145];
	xor.b16  	%rs159, %rs126, %rs125;
	xor.b16  	%rs160, %rs159, %rs127;
	xor.b16  	%rs161, %rs160, %rs128;
	cvt.u64.u16 	%rd146, %rs159;
	and.b64  	%rd147, %rd146, 255;
	add.s64 	%rd148, %rd111, %rd147;
	ld.const.u8 	%rs162, [%rd148];
	xor.b16  	%rs163, %rs127, %rs126;
	cvt.u64.u16 	%rd149, %rs163;
	and.b64  	%rd150, %rd149, 255;
	add.s64 	%rd151, %rd111, %rd150;
	ld.const.u8 	%rs164, [%rd151];
	xor.b16  	%rs165, %rs128, %rs127;
	cvt.u64.u16 	%rd152, %rs165;
	and.b64  	%rd153, %rd152, 255;
	add.s64 	%rd154, %rd111, %rd153;
	ld.const.u8 	%rs166, [%rd154];
	xor.b16  	%rs167, %rs128, %rs125;
	cvt.u64.u16 	%rd155, %rs167;
	and.b64  	%rd156, %rd155, 255;
	add.s64 	%rd157, %rd111, %rd156;
	ld.const.u8 	%rs168, [%rd157];
	ld.global.u8 	%rs169, [%rd257+-15];
	xor.b16  	%rs170, %rs132, %rs169;
	xor.b16  	%rs171, %rs170, %rs113;
	xor.b16  	%rs292, %rs171, %rs131;
	ld.global.u8 	%rs172, [%rd257+-14];
	xor.b16  	%rs173, %rs134, %rs172;
	xor.b16  	%rs174, %rs173, %rs114;
	xor.b16  	%rs291, %rs174, %rs131;
	ld.global.u8 	%rs175, [%rd257+-13];
	xor.b16  	%rs176, %rs136, %rs175;
	xor.b16  	%rs177, %rs176, %rs115;
	xor.b16  	%rs290, %rs177, %rs131;
	ld.global.u8 	%rs178, [%rd257+-12];
	xor.b16  	%rs179, %rs138, %rs178;
	xor.b16  	%rs289, %rs179, %rs130;
	ld.global.u8 	%rs180, [%rd257+-11];
	xor.b16  	%rs181, %rs142, %rs180;
	xor.b16  	%rs182, %rs181, %rs117;
	xor.b16  	%rs288, %rs182, %rs141;
	ld.global.u8 	%rs183, [%rd257+-10];
	xor.b16  	%rs184, %rs144, %rs183;
	xor.b16  	%rs185, %rs184, %rs118;
	xor.b16  	%rs287, %rs185, %rs141;
	ld.global.u8 	%rs186, [%rd257+-9];
	xor.b16  	%rs187, %rs146, %rs186;
	xor.b16  	%rs188, %rs187, %rs119;
	xor.b16  	%rs286, %rs188, %rs141;
	ld.global.u8 	%rs189, [%rd257+-8];
	xor.b16  	%rs190, %rs148, %rs189;
	xor.b16  	%rs285, %rs190, %rs140;
	ld.global.u8 	%rs191, [%rd257+-7];
	xor.b16  	%rs192, %rs152, %rs191;
	xor.b16  	%rs193, %rs192, %rs121;
	xor.b16  	%rs284, %rs193, %rs151;
	ld.global.u8 	%rs194, [%rd257+-6];
	xor.b16  	%rs195, %rs154, %rs194;
	xor.b16  	%rs196, %rs195, %rs122;
	xor.b16  	%rs283, %rs196, %rs151;
	ld.global.u8 	%rs197, [%rd257+-5];
	xor.b16  	%rs198, %rs156, %rs197;
	xor.b16  	%rs199, %rs198, %rs123;
	xor.b16  	%rs282, %rs199, %rs151;
	ld.global.u8 	%rs200, [%rd257+-4];
	xor.b16  	%rs201, %rs158, %rs200;
	xor.b16  	%rs281, %rs201, %rs150;
	ld.global.u8 	%rs202, [%rd257+-3];
	xor.b16  	%rs203, %rs162, %rs202;
	xor.b16  	%rs204, %rs203, %rs125;
	xor.b16  	%rs280, %rs204, %rs161;
	ld.global.u8 	%rs205, [%rd257+-2];
	xor.b16  	%rs206, %rs164, %rs205;
	xor.b16  	%rs207, %rs206, %rs126;
	xor.b16  	%rs279, %rs207, %rs161;
	ld.global.u8 	%rs208, [%rd257+-1];
	xor.b16  	%rs209, %rs166, %rs208;
	xor.b16  	%rs210, %rs209, %rs127;
	xor.b16  	%rs278, %rs210, %rs161;
	ld.global.u8 	%rs211, [%rd257];
	xor.b16  	%rs212, %rs168, %rs211;
	xor.b16  	%rs277, %rs212, %rs160;
	add.s32 	%r4, %r70, 16;
	add.s32 	%r71, %r70, 32;
	add.s64 	%rd257, %rd257, 16;
	setp.lt.s32 	%p3, %r71, %r2;
	mov.u32 	%r70, %r4;
	@%p3 bra 	$L__BB1_3;
$L__BB1_4:
	cvt.u64.u16 	%rd158, %rs292;
	and.b64  	%rd159, %rd158, 255;
	mov.u64 	%rd160, AES_Sbox;
	add.s64 	%rd161, %rd160, %rd159;
	cvt.u64.u16 	%rd162, %rs291;
	and.b64  	%rd163, %rd162, 255;
	add.s64 	%rd164, %rd160, %rd163;
	cvt.u64.u16 	%rd165, %rs290;
	and.b64  	%rd166, %rd165, 255;
	add.s64 	%rd167, %rd160, %rd166;
	cvt.u64.u16 	%rd168, %rs289;
	and.b64  	%rd169, %rd168, 255;
	add.s64 	%rd170, %rd160, %rd169;
	cvt.u64.u16 	%rd171, %rs288;
	and.b64  	%rd172, %rd171, 255;
	add.s64 	%rd173, %rd160, %rd172;
	cvt.u64.u16 	%rd174, %rs287;
	and.b64  	%rd175, %rd174, 255;
	add.s64 	%rd176, %rd160, %rd175;
	cvt.u64.u16 	%rd177, %rs286;
	and.b64  	%rd178, %rd177, 255;
	add.s64 	%rd179, %rd160, %rd178;
	cvt.u64.u16 	%rd180, %rs285;
	and.b64  	%rd181, %rd180, 255;
	add.s64 	%rd182, %rd160, %rd181;
	cvt.u64.u16 	%rd183, %rs284;
	and.b64  	%rd184, %rd183, 255;
	add.s64 	%rd185, %rd160, %rd184;
	cvt.u64.u16 	%rd186, %rs283;
	and.b64  	%rd187, %rd186, 255;
	add.s64 	%rd188, %rd160, %rd187;
	cvt.u64.u16 	%rd189, %rs282;
	and.b64  	%rd190, %rd189, 255;
	add.s64 	%rd191, %rd160, %rd190;
	cvt.u64.u16 	%rd192, %rs281;
	and.b64  	%rd193, %rd192, 255;
	add.s64 	%rd194, %rd160, %rd193;
	cvt.u64.u16 	%rd195, %rs280;
	and.b64  	%rd196, %rd195, 255;
	add.s64 	%rd197, %rd160, %rd196;
	cvt.u64.u16 	%rd198, %rs279;
	and.b64  	%rd199, %rd198, 255;
	add.s64 	%rd200, %rd160, %rd199;
	cvt.u64.u16 	%rd201, %rs278;
	and.b64  	%rd202, %rd201, 255;
	add.s64 	%rd203, %rd160, %rd202;
	cvt.u64.u16 	%rd204, %rs277;
	and.b64  	%rd205, %rd204, 255;
	add.s64 	%rd206, %rd160, %rd205;
	ld.const.u8 	%r42, [%rd206];
	ld.const.u8 	%r43, [%rd203];
	prmt.b32 	%r44, %r43, %r42, 0x3340U;
	ld.const.u8 	%r45, [%rd200];
	ld.const.u8 	%r46, [%rd197];
	prmt.b32 	%r47, %r46, %r45, 0x3340U;
	prmt.b32 	%r48, %r47, %r44, 0x5410U;
	ld.const.u8 	%r49, [%rd194];
	ld.const.u8 	%r50, [%rd191];
	prmt.b32 	%r51, %r50, %r49, 0x3340U;
	ld.const.u8 	%r52, [%rd188];
	ld.const.u8 	%r53, [%rd185];
	prmt.b32 	%r54, %r53, %r52, 0x3340U;
	prmt.b32 	%r55, %r54, %r51, 0x5410U;
	ld.const.u8 	%r56, [%rd182];
	ld.const.u8 	%r57, [%rd179];
	prmt.b32 	%r58, %r57, %r56, 0x3340U;
	ld.const.u8 	%r59, [%rd176];
	ld.const.u8 	%r60, [%rd173];
	prmt.b32 	%r61, %r60, %r59, 0x3340U;
	prmt.b32 	%r62, %r61, %r58, 0x5410U;
	ld.const.u8 	%r63, [%rd170];
	ld.const.u8 	%r64, [%rd167];
	prmt.b32 	%r65, %r64, %r63, 0x3340U;
	ld.const.u8 	%r66, [%rd164];
	ld.const.u8 	%r67, [%rd161];
	prmt.b32 	%r68, %r67, %r66, 0x3340U;
	prmt.b32 	%r69, %r68, %r65, 0x5410U;
	st.local.v4.b32 	[%rd2], {%r69, %r62, %r55, %r48};
	cvt.u64.u16 	%rd207, %rs17;
	and.b64  	%rd208, %rd207, 255;
	add.s64 	%rd209, %rd2, %rd208;
	ld.local.u8 	%rs213, [%rd209];
	cvt.u64.u16 	%rd210, %rs18;
	and.b64  	%rd211, %rd210, 255;
	add.s64 	%rd212, %rd2, %rd211;
	ld.local.u8 	%rs214, [%rd212];
	cvt.u64.u16 	%rd213, %rs19;
	and.b64  	%rd214, %rd213, 255;
	add.s64 	%rd215, %rd2, %rd214;
	ld.local.u8 	%rs215, [%rd215];
	cvt.u64.u16 	%rd216, %rs20;
	and.b64  	%rd217, %rd216, 255;
	add.s64 	%rd218, %rd2, %rd217;
	ld.local.u8 	%rs216, [%rd218];
	cvt.u64.u16 	%rd219, %rs21;
	and.b64  	%rd220, %rd219, 255;
	add.s64 	%rd221, %rd2, %rd220;
	ld.local.u8 	%rs217, [%rd221];
	cvt.u64.u16 	%rd222, %rs22;
	and.b64  	%rd223, %rd222, 255;
	add.s64 	%rd224, %rd2, %rd223;
	ld.local.u8 	%rs218, [%rd224];
	cvt.u64.u16 	%rd225, %rs23;
	and.b64  	%rd226, %rd225, 255;
	add.s64 	%rd227, %rd2, %rd226;
	ld.local.u8 	%rs219, [%rd227];
	cvt.u64.u16 	%rd228, %rs24;
	and.b64  	%rd229, %rd228, 255;
	add.s64 	%rd230, %rd2, %rd229;
	ld.local.u8 	%rs220, [%rd230];
	cvt.u64.u16 	%rd231, %rs25;
	and.b64  	%rd232, %rd231, 255;
	add.s64 	%rd233, %rd2, %rd232;
	ld.local.u8 	%rs221, [%rd233];
	cvt.u64.u16 	%rd234, %rs26;
	and.b64  	%rd235, %rd234, 255;
	add.s64 	%rd236, %rd2, %rd235;
	ld.local.u8 	%rs222, [%rd236];
	cvt.u64.u16 	%rd237, %rs27;
	and.b64  	%rd238, %rd237, 255;
	add.s64 	%rd239, %rd2, %rd238;
	ld.local.u8 	%rs223, [%rd239];
	cvt.u64.u16 	%rd240, %rs28;
	and.b64  	%rd241, %rd240, 255;
	add.s64 	%rd242, %rd2, %rd241;
	ld.local.u8 	%rs224, [%rd242];
	cvt.u64.u16 	%rd243, %rs29;
	and.b64  	%rd244, %rd243, 255;
	add.s64 	%rd245, %rd2, %rd244;
	ld.local.u8 	%rs225, [%rd245];
	cvt.u64.u16 	%rd246, %rs30;
	and.b64  	%rd247, %rd246, 255;
	add.s64 	%rd248, %rd2, %rd247;
	ld.local.u8 	%rs226, [%rd248];
	cvt.u64.u16 	%rd249, %rs31;
	and.b64  	%rd250, %rd249, 255;
	add.s64 	%rd251, %rd2, %rd250;
	ld.local.u8 	%rs227, [%rd251];
	cvt.u64.u16 	%rd252, %rs32;
	and.b64  	%rd253, %rd252, 255;
	add.s64 	%rd254, %rd2, %rd253;
	ld.local.u8 	%rs228, [%rd254];
	cvt.u64.u32 	%rd255, %r71;
	add.s64 	%rd256, %rd1, %rd255;
	ld.global.u8 	%rs229, [%rd256];
	xor.b16  	%rs230, %rs213, %rs229;
	ld.global.u8 	%rs231, [%rd256+1];
	xor.b16  	%rs232, %rs214, %rs231;
	ld.global.u8 	%rs233, [%rd256+2];
	xor.b16  	%rs234, %rs215, %rs233;
	ld.global.u8 	%rs235, [%rd256+3];
	xor.b16  	%rs236, %rs216, %rs235;
	ld.global.u8 	%rs237, [%rd256+4];
	xor.b16  	%rs238, %rs217, %rs237;
	ld.global.u8 	%rs239, [%rd256+5];
	xor.b16  	%rs240, %rs218, %rs239;
	ld.global.u8 	%rs241, [%rd256+6];
	xor.b16  	%rs242, %rs219, %rs241;
	ld.global.u8 	%rs243, [%rd256+7];
	xor.b16  	%rs244, %rs220, %rs243;
	ld.global.u8 	%rs245, [%rd256+8];
	xor.b16  	%rs246, %rs221, %rs245;
	ld.global.u8 	%rs247, [%rd256+9];
	xor.b16  	%rs248, %rs222, %rs247;
	ld.global.u8 	%rs249, [%rd256+10];
	xor.b16  	%rs250, %rs223, %rs249;
	ld.global.u8 	%rs251, [%rd256+11];
	xor.b16  	%rs252, %rs224, %rs251;
	ld.global.u8 	%rs253, [%rd256+12];
	xor.b16  	%rs254, %rs225, %rs253;
	ld.global.u8 	%rs255, [%rd256+13];
	xor.b16  	%rs256, %rs226, %rs255;
	ld.global.u8 	%rs257, [%rd256+14];
	xor.b16  	%rs258, %rs227, %rs257;
	ld.global.u8 	%rs259, [%rd256+15];
	xor.b16  	%rs260, %rs228, %rs259;
	st.global.u8 	[%rd3], %rs230;
	st.global.u8 	[%rd3+1], %rs232;
	st.global.u8 	[%rd3+2], %rs234;
	st.global.u8 	[%rd3+3], %rs236;
	st.global.u8 	[%rd3+4], %rs238;
	st.global.u8 	[%rd3+5], %rs240;
	st.global.u8 	[%rd3+6], %rs242;
	st.global.u8 	[%rd3+7], %rs244;
	st.global.u8 	[%rd3+8], %rs246;
	st.global.u8 	[%rd3+9], %rs248;
	st.global.u8 	[%rd3+10], %rs250;
	st.global.u8 	[%rd3+11], %rs252;
	st.global.u8 	[%rd3+12], %rs254;
	st.global.u8 	[%rd3+13], %rs256;
	st.global.u8 	[%rd3+14], %rs258;
	st.global.u8 	[%rd3+15], %rs260;
$L__BB1_5:
	ret;

}
	// .globl	_Z11AES_DecryptP9aes_blockPhii
.visible .entry _Z11AES_DecryptP9aes_blockPhii(
	.param .u64 .ptr .align 1 _Z11AES_DecryptP9aes_blockPhii_param_0,
	.param .u64 .ptr .align 1 _Z11AES_DecryptP9aes_blockPhii_param_1,
	.param .u32 _Z11AES_DecryptP9aes_blockPhii_param_2,
	.param .u32 _Z11AES_DecryptP9aes_blockPhii_param_3
)
{
	.local .align 16 .b8 	__local_depot2[16];
	.reg .b64 	%SP;
	.reg .b64 	%SPL;
	.reg .pred 	%p<4>;
	.reg .b16 	%rs<317>;
	.reg .b32 	%r<74>;
	.reg .b64 	%rd<242>;

	mov.u64 	%SPL, __local_depot2;
	ld.param.u32 	%r4, [_Z11AES_DecryptP9aes_blockPhii_param_3];
	add.u64 	%rd1, %SPL, 0;
	mov.u32 	%r5, %ntid.x;
	mov.u32 	%r6, %ctaid.x;
	mov.u32 	%r7, %tid.x;
	mad.lo.s32 	%r8, %r5, %r6, %r7;
	setp.ge.s32 	%p1, %r8, %r4;
	@%p1 bra 	$L__BB2_5;
	ld.param.u32 	%r71, [_Z11AES_DecryptP9aes_blockPhii_param_2];
	ld.param.u64 	%rd238, [_Z11AES_DecryptP9aes_blockPhii_param_1];
	ld.param.u64 	%rd237, [_Z11AES_DecryptP9aes_blockPhii_param_0];
	cvta.to.global.u64 	%rd15, %rd237;
	mul.wide.s32 	%rd16, %r8, 16;
	add.s64 	%rd2, %rd15, %rd16;
	ld.global.u8 	%rs65, [%rd2];
	ld.global.u8 	%rs66, [%rd2+1];
	ld.global.u8 	%rs67, [%rd2+2];
	ld.global.u8 	%rs68, [%rd2+3];
	ld.global.u8 	%rs69, [%rd2+4];
	ld.global.u8 	%rs70, [%rd2+5];
	ld.global.u8 	%rs71, [%rd2+6];
	ld.global.u8 	%rs72, [%rd2+7];
	ld.global.u8 	%rs73, [%rd2+8];
	ld.global.u8 	%rs74, [%rd2+9];
	ld.global.u8 	%rs75, [%rd2+10];
	ld.global.u8 	%rs76, [%rd2+11];
	ld.global.u8 	%rs77, [%rd2+12];
	ld.global.u8 	%rs78, [%rd2+13];
	ld.global.u8 	%rs79, [%rd2+14];
	ld.global.u8 	%rs80, [%rd2+15];
	cvt.s64.s32 	%rd17, %r71;
	cvta.to.global.u64 	%rd18, %rd238;
	add.s64 	%rd19, %rd18, %rd17;
	ld.global.u8 	%rs81, [%rd19+-16];
	xor.b16  	%rs82, %rs65, %rs81;
	ld.global.u8 	%rs83, [%rd19+-15];
	xor.b16  	%rs84, %rs66, %rs83;
	ld.global.u8 	%rs85, [%rd19+-14];
	xor.b16  	%rs86, %rs67, %rs85;
	ld.global.u8 	%rs87, [%rd19+-13];
	xor.b16  	%rs88, %rs68, %rs87;
	ld.global.u8 	%rs89, [%rd19+-12];
	xor.b16  	%rs90, %rs69, %rs89;
	ld.global.u8 	%rs91, [%rd19+-11];
	xor.b16  	%rs92, %rs70, %rs91;
	ld.global.u8 	%rs93, [%rd19+-10];
	xor.b16  	%rs94, %rs71, %rs93;
	ld.global.u8 	%rs95, [%rd19+-9];
	xor.b16  	%rs96, %rs72, %rs95;
	ld.global.u8 	%rs97, [%rd19+-8];
	xor.b16  	%rs98, %rs73, %rs97;
	ld.global.u8 	%rs99, [%rd19+-7];
	xor.b16  	%rs100, %rs74, %rs99;
	ld.global.u8 	%rs101, [%rd19+-6];
	xor.b16  	%rs102, %rs75, %rs101;
	ld.global.u8 	%rs103, [%rd19+-5];
	xor.b16  	%rs104, %rs76, %rs103;
	ld.global.u8 	%rs105, [%rd19+-4];
	xor.b16  	%rs106, %rs77, %rs105;
	ld.global.u8 	%rs107, [%rd19+-3];
	xor.b16  	%rs108, %rs78, %rs107;
	ld.global.u8 	%rs109, [%rd19+-2];
	xor.b16  	%rs110, %rs79, %rs109;
	ld.global.u8 	%rs111, [%rd19+-1];
	xor.b16  	%rs112, %rs80, %rs111;
	cvt.u32.u16 	%r13, %rs112;
	cvt.u32.u16 	%r14, %rs110;
	prmt.b32 	%r15, %r14, %r13, 0x3340U;
	cvt.u32.u16 	%r16, %rs108;
	cvt.u32.u16 	%r17, %rs106;
	prmt.b32 	%r18, %r17, %r16, 0x3340U;
	prmt.b32 	%r19, %r18, %r15, 0x5410U;
	cvt.u32.u16 	%r20, %rs104;
	cvt.u32.u16 	%r21, %rs102;
	prmt.b32 	%r22, %r21, %r20, 0x3340U;
	cvt.u32.u16 	%r23, %rs100;
	cvt.u32.u16 	%r24, %rs98;
	prmt.b32 	%r25, %r24, %r23, 0x3340U;
	prmt.b32 	%r26, %r25, %r22, 0x5410U;
	cvt.u32.u16 	%r27, %rs96;
	cvt.u32.u16 	%r28, %rs94;
	prmt.b32 	%r29, %r28, %r27, 0x3340U;
	cvt.u32.u16 	%r30, %rs92;
	cvt.u32.u16 	%r31, %rs90;
	prmt.b32 	%r32, %r31, %r30, 0x3340U;
	prmt.b32 	%r33, %r32, %r29, 0x5410U;
	cvt.u32.u16 	%r34, %rs88;
	cvt.u32.u16 	%r35, %rs86;
	prmt.b32 	%r36, %r35, %r34, 0x3340U;
	cvt.u32.u16 	%r37, %rs84;
	cvt.u32.u16 	%r38, %rs82;
	prmt.b32 	%r39, %r38, %r37, 0x3340U;
	prmt.b32 	%r40, %r39, %r36, 0x5410U;
	st.local.v4.b32 	[%rd1], {%r40, %r33, %r26, %r19};
	ld.const.u8 	%rd20, [AES_ShiftRowTab_Inv];
	add.s64 	%rd21, %rd1, %rd20;
	ld.local.u8 	%rd22, [%rd21];
	ld.const.u8 	%rd23, [AES_ShiftRowTab_Inv+1];
	add.s64 	%rd24, %rd1, %rd23;
	ld.local.u8 	%rd25, [%rd24];
	ld.const.u8 	%rd26, [AES_ShiftRowTab_Inv+2];
	add.s64 	%rd27, %rd1, %rd26;
	ld.local.u8 	%rd28, [%rd27];
	ld.const.u8 	%rd29, [AES_ShiftRowTab_Inv+3];
	add.s64 	%rd30, %rd1, %rd29;
	ld.local.u8 	%rd31, [%rd30];
	ld.const.u8 	%rd32, [AES_ShiftRowTab_Inv+4];
	add.s64 	%rd33, %rd1, %rd32;
	ld.local.u8 	%rd34, [%rd33];
	ld.const.u8 	%rd35, [AES_ShiftRowTab_Inv+5];
	add.s64 	%rd36, %rd1, %rd35;
	ld.local.u8 	%rd37, [%rd36];
	ld.const.u8 	%rd38, [AES_ShiftRowTab_Inv+6];
	add.s64 	%rd39, %rd1, %rd38;
	ld.local.u8 	%rd40, [%rd39];
	ld.const.u8 	%rd41, [AES_ShiftRowTab_Inv+7];
	add.s64 	%rd42, %rd1, %rd41;
	ld.local.u8 	%rd43, [%rd42];
	ld.const.u8 	%rd44, [AES_ShiftRowTab_Inv+8];
	add.s64 	%rd45, %rd1, %rd44;
	ld.local.u8 	%rd46, [%rd45];
	ld.const.u8 	%rd47, [AES_ShiftRowTab_Inv+9];
	add.s64 	%rd48, %rd1, %rd47;
	ld.local.u8 	%rd49, [%rd48];
	ld.const.u8 	%rd50, [AES_ShiftRowTab_Inv+10];
	add.s64 	%rd3, %rd1, %rd50;
	ld.local.u8 	%rd51, [%rd3];
	ld.const.u8 	%rd52, [AES_ShiftRowTab_Inv+11];
	add.s64 	%rd4, %rd1, %rd52;
	ld.local.u8 	%rd53, [%rd4];
	ld.const.u8 	%rd54, [AES_ShiftRowTab_Inv+12];
	add.s64 	%rd5, %rd1, %rd54;
	ld.local.u8 	%rd55, [%rd5];
	ld.const.u8 	%rd56, [AES_ShiftRowTab_Inv+13];
	add.s64 	%rd6, %rd1, %rd56;
	ld.local.u8 	%rd57, [%rd6];
	ld.const.u8 	%rd58, [AES_ShiftRowTab_Inv+14];
	add.s64 	%rd7, %rd1, %rd58;
	ld.local.u8 	%rd59, [%rd7];
	ld.const.u8 	%rd60, [AES_ShiftRowTab_Inv+15];
	add.s64 	%rd8, %rd1, %rd60;
	ld.local.u8 	%rd61, [%rd8];
	mov.u64 	%rd62, AES_Sbox_Inv;
	add.s64 	%rd63, %rd62, %rd22;
	ld.const.u8 	%rs316, [%rd63];
	add.s64 	%rd64, %rd62, %rd25;
	ld.const.u8 	%rs315, [%rd64];
	add.s64 	%rd65, %rd62, %rd28;
	ld.const.u8 	%rs314, [%rd65];
	add.s64 	%rd66, %rd62, %rd31;
	ld.const.u8 	%rs313, [%rd66];
	add.s64 	%rd67, %rd62, %rd34;
	ld.const.u8 	%rs312, [%rd67];
	add.s64 	%rd68, %rd62, %rd37;
	ld.const.u8 	%rs311, [%rd68];
	add.s64 	%rd69, %rd62, %rd40;
	ld.const.u8 	%rs310, [%rd69];
	add.s64 	%rd70, %rd62, %rd43;
	ld.const.u8 	%rs309, [%rd70];
	add.s64 	%rd71, %rd62, %rd46;
	ld.const.u8 	%rs308, [%rd71];
	add.s64 	%rd72, %rd62, %rd49;
	ld.const.u8 	%rs307, [%rd72];
	add.s64 	%rd73, %rd62, %rd51;
	ld.const.u8 	%rs306, [%rd73];
	add.s64 	%rd74, %rd62, %rd53;
	ld.const.u8 	%rs305, [%rd74];
	add.s64 	%rd75, %rd62, %rd55;
	ld.const.u8 	%rs304, [%rd75];
	add.s64 	%rd76, %rd62, %rd57;
	ld.const.u8 	%rs303, [%rd76];
	add.s64 	%rd77, %rd62, %rd59;
	ld.const.u8 	%rs302, [%rd77];
	add.s64 	%rd78, %rd62, %rd61;
	ld.const.u8 	%rs301, [%rd78];
	setp.lt.s32 	%p2, %r71, 48;
	@%p2 bra 	$L__BB2_4;
	ld.param.u32 	%r73, [_Z11AES_DecryptP9aes_blockPhii_param_2];
	ld.param.u64 	%rd239, [_Z11AES_DecryptP9aes_blockPhii_param_1];
	add.s32 	%r41, %r73, -32;
	cvt.u64.u32 	%rd79, %r41;
	cvta.to.global.u64 	%rd80, %rd239;
	add.s64 	%rd81, %rd79, %rd80;
	add.s64 	%rd241, %rd81, 7;
	ld.const.u8 	%rd192, [AES_ShiftRowTab_Inv+3];
	add.s64 	%rd193, %rd1, %rd192;
	ld.const.u8 	%rd195, [AES_ShiftRowTab_Inv+4];
	add.s64 	%rd196, %rd1, %rd195;
	ld.const.u8 	%rd198, [AES_ShiftRowTab_Inv+5];
	add.s64 	%rd199, %rd1, %rd198;
	ld.const.u8 	%rd201, [AES_ShiftRowTab_Inv+6];
	add.s64 	%rd202, %rd1, %rd201;
	ld.const.u8 	%rd204, [AES_ShiftRowTab_Inv+7];
	add.s64 	%rd205, %rd1, %rd204;
	ld.const.u8 	%rd207, [AES_ShiftRowTab_Inv+8];
	add.s64 	%rd208, %rd1, %rd207;
	ld.const.u8 	%rd210, [AES_ShiftRowTab_Inv+9];
	add.s64 	%rd211, %rd1, %rd210;
$L__BB2_3:
	ld.global.u8 	%rs113, [%rd241+-7];
	xor.b16  	%rs114, %rs316, %rs113;
	ld.global.u8 	%rs115, [%rd241+-6];
	xor.b16  	%rs116, %rs315, %rs115;
	ld.global.u8 	%rs117, [%rd241+-5];
	xor.b16  	%rs118, %rs314, %rs117;
	ld.global.u8 	%rs119, [%rd241+-4];
	xor.b16  	%rs120, %rs313, %rs119;
	ld.global.u8 	%rs121, [%rd241+-3];
	xor.b16  	%rs122, %rs312, %rs121;
	ld.global.u8 	%rs123, [%rd241+-2];
	xor.b16  	%rs124, %rs311, %rs123;
	ld.global.u8 	%rs125, [%rd241+-1];
	xor.b16  	%rs126, %rs310, %rs125;
	ld.global.u8 	%rs127, [%rd241];
	xor.b16  	%rs128, %rs309, %rs127;
	ld.global.u8 	%rs129, [%rd241+1];
	xor.b16  	%rs130, %rs308, %rs129;
	ld.global.u8 	%rs131, [%rd241+2];
	xor.b16  	%rs132, %rs307, %rs131;
	ld.global.u8 	%rs133, [%rd241+3];
	xor.b16  	%rs134, %rs306, %rs133;
	ld.global.u8 	%rs135, [%rd241+4];
	xor.b16  	%rs136, %rs305, %rs135;
	ld.global.u8 	%rs137, [%rd241+5];
	xor.b16  	%rs138, %rs304, %rs137;
	ld.global.u8 	%rs139, [%rd241+6];
	xor.b16  	%rs140, %rs303, %rs139;
	ld.global.u8 	%rs141, [%rd241+7];
	xor.b16  	%rs142, %rs302, %rs141;
	ld.global.u8 	%rs143, [%rd241+8];
	xor.b16  	%rs144, %rs301, %rs143;
	xor.b16  	%rs145, %rs116, %rs114;
	xor.b16  	%rs146, %rs145, %rs118;
	xor.b16  	%rs147, %rs146, %rs120;
	cvt.u64.u16 	%rd82, %rs147;
	and.b64  	%rd83, %rd82, 255;
	mov.u64 	%rd84, AES_xtime;
	add.s64 	%rd85, %rd84, %rd83;
	ld.const.u8 	%rs148, [%rd85];
	xor.b16  	%rs149, %rs118, %rs114;
	xor.b16  	%rs150, %rs149, %rs148;
	cvt.u64.u16 	%rd86, %rs150;
	and.b64  	%rd87, %rd86, 255;
	add.s64 	%rd88, %rd84, %rd87;
	ld.const.u8 	%rd89, [%rd88];
	add.s64 	%rd90, %rd84, %rd89;
	ld.const.u8 	%rs151, [%rd90];
	xor.b16  	%rs152, %rs151, %rs147;
	xor.b16  	%rs153, %rs120, %rs116;
	xor.b16  	%rs154, %rs153, %rs148;
	cvt.u64.u16 	%rd91, %rs154;
	and.b64  	%rd92, %rd91, 255;
	add.s64 	%rd93, %rd84, %rd92;
	ld.const.u8 	%rd94, [%rd93];
	add.s64 	%rd95, %rd84, %rd94;
	ld.const.u8 	%rs155, [%rd95];
	xor.b16  	%rs156, %rs155, %rs147;
	cvt.u64.u16 	%rd96, %rs145;
	and.b64  	%rd97, %rd96, 255;
	add.s64 	%rd98, %rd84, %rd97;
	ld.const.u8 	%rs157, [%rd98];
	xor.b16  	%rs158, %rs157, %rs114;
	xor.b16  	%rs159, %rs158, %rs152;
	xor.b16  	%rs160, %rs118, %rs116;
	cvt.u64.u16 	%rd99, %rs160;
	and.b64  	%rd100, %rd99, 255;
	add.s64 	%rd101, %rd84, %rd100;
	ld.const.u8 	%rs161, [%rd101];
	xor.b16  	%rs162, %rs161, %rs116;
	xor.b16  	%rs163, %rs162, %rs156;
	xor.b16  	%rs164, %rs120, %rs118;
	cvt.u64.u16 	%rd102, %rs164;
	and.b64  	%rd103, %rd102, 255;
	add.s64 	%rd104, %rd84, %rd103;
	ld.const.u8 	%rs165, [%rd104];
	xor.b16  	%rs166, %rs165, %rs118;
	xor.b16  	%rs167, %rs166, %rs152;
	xor.b16  	%rs168, %rs120, %rs114;
	cvt.u64.u16 	%rd105, %rs168;
	and.b64  	%rd106, %rd105, 255;
	add.s64 	%rd107, %rd84, %rd106;
	ld.const.u8 	%rs169, [%rd107];
	xor.b16  	%rs170, %rs169, %rs120;
	xor.b16  	%rs171, %rs170, %rs156;
	xor.b16  	%rs172, %rs124, %rs122;
	xor.b16  	%rs173, %rs172, %rs126;
	xor.b16  	%rs174, %rs173, %rs128;
	cvt.u64.u16 	%rd108, %rs174;
	and.b64  	%rd109, %rd108, 255;
	add.s64 	%rd110, %rd84, %rd109;
	ld.const.u8 	%rs175, [%rd110];
	xor.b16  	%rs176, %rs126, %rs122;
	xor.b16  	%rs177, %rs176, %rs175;
	cvt.u64.u16 	%rd111, %rs177;
	and.b64  	%rd112, %rd111, 255;
	add.s64 	%rd113, %rd84, %rd112;
	ld.const.u8 	%rd114, [%rd113];
	add.s64 	%rd115, %rd84, %rd114;
	ld.const.u8 	%rs178, [%rd115];
	xor.b16  	%rs179, %rs178, %rs174;
	xor.b16  	%rs180, %rs128, %rs124;
	xor.b16  	%rs181, %rs180, %rs175;
	cvt.u64.u16 	%rd116, %rs181;
	and.b64  	%rd117, %rd116, 255;
	add.s64 	%rd118, %rd84, %rd117;
	ld.const.u8 	%rd119, [%rd118];
	add.s64 	%rd120, %rd84, %rd119;
	ld.const.u8 	%rs182, [%rd120];
	xor.b16  	%rs183, %rs182, %rs174;
	cvt.u64.u16 	%rd121, %rs172;
	and.b64  	%rd122, %rd121, 255;
	add.s64 	%rd123, %rd84, %rd122;
	ld.const.u8 	%rs184, [%rd123];
	xor.b16  	%rs185, %rs184, %rs122;
	xor.b16  	%rs186, %rs185, %rs179;
	xor.b16  	%rs187, %rs126, %rs124;
	cvt.u64.u16 	%rd124, %rs187;
	and.b64  	%rd125, %rd124, 255;
	add.s64 	%rd126, %rd84, %rd125;
	ld.const.u8 	%rs188, [%rd126];
	xor.b16  	%rs189, %rs188, %rs124;
	xor.b16  	%rs190, %rs189, %rs183;
	xor.b16  	%rs191, %rs128, %rs126;
	cvt.u64.u16 	%rd127, %rs191;
	and.b64  	%rd128, %rd127, 255;
	add.s64 	%rd129, %rd84, %rd128;
	ld.const.u8 	%rs192, [%rd129];
	xor.b16  	%rs193, %rs192, %rs126;
	xor.b16  	%rs194, %rs193, %rs179;
	xor.b16  	%rs195, %rs128, %rs122;
	cvt.u64.u16 	%rd130, %rs195;
	and.b64  	%rd131, %rd130, 255;
	add.s64 	%rd132, %rd84, %rd131;
	ld.const.u8 	%rs196, [%rd132];
	xor.b16  	%rs197, %rs196, %rs128;
	xor.b16  	%rs198, %rs197, %rs183;
	xor.b16  	%rs199, %rs132, %rs130;
	xor.b16  	%rs200, %rs199, %rs134;
	xor.b16  	%rs201, %rs200, %rs136;
	cvt.u64.u16 	%rd133, %rs201;
	and.b64  	%rd134, %rd133, 255;
	add.s64 	%rd135, %rd84, %rd134;
	ld.const.u8 	%rs202, [%rd135];
	xor.b16  	%rs203, %rs134, %rs130;
	xor.b16  	%rs204, %rs203, %rs202;
	cvt.u64.u16 	%rd136, %rs204;
	and.b64  	%rd137, %rd136, 255;
	add.s64 	%rd138, %rd84, %rd137;
	ld.const.u8 	%rd139, [%rd138];
	add.s64 	%rd140, %rd84, %rd139;
	ld.const.u8 	%rs205, [%rd140];
	xor.b16  	%rs206, %rs205, %rs201;
	xor.b16  	%rs207, %rs136, %rs132;
	xor.b16  	%rs208, %rs207, %rs202;
	cvt.u64.u16 	%rd141, %rs208;
	and.b64  	%rd142, %rd141, 255;
	add.s64 	%rd143, %rd84, %rd142;
	ld.const.u8 	%rd144, [%rd143];
	add.s64 	%rd145, %rd84, %rd144;
	ld.const.u8 	%rs209, [%rd145];
	xor.b16  	%rs210, %rs209, %rs201;
	cvt.u64.u16 	%rd146, %rs199;
	and.b64  	%rd147, %rd146, 255;
	add.s64 	%rd148, %rd84, %rd147;
	ld.const.u8 	%rs211, [%rd148];
	xor.b16  	%rs212, %rs211, %rs130;
	xor.b16  	%rs213, %rs212, %rs206;
	xor.b16  	%rs214, %rs134, %rs132;
	cvt.u64.u16 	%rd149, %rs214;
	and.b64  	%rd150, %rd149, 255;
	add.s64 	%rd151, %rd84, %rd150;
	ld.const.u8 	%rs215, [%rd151];
	xor.b16  	%rs216, %rs215, %rs132;
	xor.b16  	%rs217, %rs216, %rs210;
	xor.b16  	%rs218, %rs136, %rs134;
	cvt.u64.u16 	%rd152, %rs218;
	and.b64  	%rd153, %rd152, 255;
	add.s64 	%rd154, %rd84, %rd153;
	ld.const.u8 	%rs219, [%rd154];
	xor.b16  	%rs220, %rs219, %rs134;
	xor.b16  	%rs221, %rs220, %rs206;
	xor.b16  	%rs222, %rs136, %rs130;
	cvt.u64.u16 	%rd155, %rs222;
	and.b64  	%rd156, %rd155, 255;
	add.s64 	%rd157, %rd84, %rd156;
	ld.const.u8 	%rs223, [%rd157];
	xor.b16  	%rs224, %rs223, %rs136;
	xor.b16  	%rs225, %rs224, %rs210;
	xor.b16  	%rs226, %rs140, %rs138;
	xor.b16  	%rs227, %rs226, %rs142;
	xor.b16  	%rs228, %rs227, %rs144;
	cvt.u64.u16 	%rd158, %rs228;
	and.b64  	%rd159, %rd158, 255;
	add.s64 	%rd160, %rd84, %rd159;
	ld.const.u8 	%rs229, [%rd160];
	xor.b16  	%rs230, %rs142, %rs138;
	xor.b16  	%rs231, %rs230, %rs229;
	cvt.u64.u16 	%rd161, %rs231;
	and.b64  	%rd162, %rd161, 255;
	add.s64 	%rd163, %rd84, %rd162;
	ld.const.u8 	%rd164, [%rd163];
	add.s64 	%rd165, %rd84, %rd164;
	ld.const.u8 	%rs232, [%rd165];
	xor.b16  	%rs233, %rs232, %rs228;
	xor.b16  	%rs234, %rs144, %rs140;
	xor.b16  	%rs235, %rs234, %rs229;
	cvt.u64.u16 	%rd166, %rs235;
	and.b64  	%rd167, %rd166, 255;
	add.s64 	%rd168, %rd84, %rd167;
	ld.const.u8 	%rd169, [%rd168];
	add.s64 	%rd170, %rd84, %rd169;
	ld.const.u8 	%rs236, [%rd170];
	xor.b16  	%rs237, %rs236, %rs228;
	cvt.u64.u16 	%rd171, %rs226;
	and.b64  	%rd172, %rd171, 255;
	add.s64 	%rd173, %rd84, %rd172;
	ld.const.u8 	%rs238, [%rd173];
	xor.b16  	%rs239, %rs238, %rs138;
	xor.b16  	%rs240, %rs239, %rs233;
	xor.b16  	%rs241, %rs142, %rs140;
	cvt.u64.u16 	%rd174, %rs241;
	and.b64  	%rd175, %rd174, 255;
	add.s64 	%rd176, %rd84, %rd175;
	ld.const.u8 	%rs242, [%rd176];
	xor.b16  	%rs243, %rs242, %rs140;
	xor.b16  	%rs244, %rs243, %rs237;
	xor.b16  	%rs245, %rs144, %rs142;
	cvt.u64.u16 	%rd177, %rs245;
	and.b64  	%rd178, %rd177, 255;
	add.s64 	%rd179, %rd84, %rd178;
	ld.const.u8 	%rs246, [%rd179];
	xor.b16  	%rs247, %rs246, %rs142;
	xor.b16  	%rs248, %rs247, %rs233;
	xor.b16  	%rs249, %rs144, %rs138;
	cvt.u64.u16 	%rd180, %rs249;
	and.b64  	%rd181, %rd180, 255;
	add.s64 	%rd182, %rd84, %rd181;
	ld.const.u8 	%rs250, [%rd182];
	xor.b16  	%rs251, %rs250, %rs144;
	xor.b16  	%rs252, %rs251, %rs237;
	cvt.u32.u16 	%r42, %rs252;
	cvt.u32.u16 	%r43, %rs248;
	prmt.b32 	%r44, %r43, %r42, 0x3340U;
	cvt.u32.u16 	%r45, %rs244;
	cvt.u32.u16 	%r46, %rs240;
	prmt.b32 	%r47, %r46, %r45, 0x3340U;
	prmt.b32 	%r48, %r47, %r44, 0x5410U;
	cvt.u32.u16 	%r49, %rs225;
	cvt.u32.u16 	%r50, %rs221;
	prmt.b32 	%r51, %r50, %r49, 0x3340U;
	cvt.u32.u16 	%r52, %rs217;
	cvt.u32.u16 	%r53, %rs213;
	prmt.b32 	%r54, %r53, %r52, 0x3340U;
	prmt.b32 	%r55, %r54, %r51, 0x5410U;
	cvt.u32.u16 	%r56, %rs198;
	cvt.u32.u16 	%r57, %rs194;
	prmt.b32 	%r58, %r57, %r56, 0x3340U;
	cvt.u32.u16 	%r59, %rs190;
	cvt.u32.u16 	%r60, %rs186;
	prmt.b32 	%r61, %r60, %r59, 0x3340U;
	prmt.b32 	%r62, %r61, %r58, 0x5410U;
	cvt.u32.u16 	%r63, %rs171;
	cvt.u32.u16 	%r64, %rs167;
	prmt.b32 	%r65, %r64, %r63, 0x3340U;
	cvt.u32.u16 	%r66, %rs163;
	cvt.u32.u16 	%r67, %rs159;
	prmt.b32 	%r68, %r67, %r66, 0x3340U;
	prmt.b32 	%r69, %r68, %r65, 0x5410U;
	st.local.v4.b32 	[%rd1], {%r69, %r62, %r55, %r48};
	ld.local.u8 	%rd185, [%rd21];
	ld.local.u8 	%rd188, [%rd24];
	ld.local.u8 	%rd191, [%rd27];
	ld.local.u8 	%rd194, [%rd193];
	ld.local.u8 	%rd197, [%rd196];
	ld.local.u8 	%rd200, [%rd199];
	ld.local.u8 	%rd203, [%rd202];
	ld.local.u8 	%rd206, [%rd205];
	ld.local.u8 	%rd209, [%rd208];
	ld.local.u8 	%rd212, [%rd211];
	ld.local.u8 	%rd213, [%rd3];
	ld.local.u8 	%rd214, [%rd4];
	ld.local.u8 	%rd215, [%rd5];
	ld.local.u8 	%rd216, [%rd6];
	ld.local.u8 	%rd217, [%rd7];
	ld.local.u8 	%rd218, [%rd8];
	mov.u64 	%rd219, AES_Sbox_Inv;
	add.s64 	%rd220, %rd219, %rd185;
	ld.const.u8 	%rs316, [%rd220];
	add.s64 	%rd221, %rd219, %rd188;
	ld.const.u8 	%rs315, [%rd221];
	add.s64 	%rd222, %rd219, %rd191;
	ld.const.u8 	%rs314, [%rd222];
	add.s64 	%rd223, %rd219, %rd194;
	ld.const.u8 	%rs313, [%rd223];
	add.s64 	%rd224, %rd219, %rd197;
	ld.const.u8 	%rs312, [%rd224];
	add.s64 	%rd225, %rd219, %rd200;
	ld.const.u8 	%rs311, [%rd225];
	add.s64 	%rd226, %rd219, %rd203;
	ld.const.u8 	%rs310, [%rd226];
	add.s64 	%rd227, %rd219, %rd206;
	ld.const.u8 	%rs309, [%rd227];
	add.s64 	%rd228, %rd219, %rd209;
	ld.const.u8 	%rs308, [%rd228];
	add.s64 	%rd229, %rd219, %rd212;
	ld.const.u8 	%rs307, [%rd229];
	add.s64 	%rd230, %rd219, %rd213;
	ld.const.u8 	%rs306, [%rd230];
	add.s64 	%rd231, %rd219, %rd214;
	ld.const.u8 	%rs305, [%rd231];
	add.s64 	%rd232, %rd219, %rd215;
	ld.const.u8 	%rs304, [%rd232];
	add.s64 	%rd233, %rd219, %rd216;
	ld.const.u8 	%rs303, [%rd233];
	add.s64 	%rd234, %rd219, %rd217;
	ld.const.u8 	%rs302, [%rd234];
	add.s64 	%rd235, %rd219, %rd218;
	ld.const.u8 	%rs301, [%rd235];
	add.s32 	%r2, %r73, -16;
	add.s32 	%r70, %r73, -32;
	add.s64 	%rd241, %rd241, -16;
	setp.gt.u32 	%p3, %r70, 31;
	mov.u32 	%r73, %r2;
	@%p3 bra 	$L__BB2_3;
$L__BB2_4:
	ld.param.u64 	%rd240, [_Z11AES_DecryptP9aes_blockPhii_param_1];
	cvta.to.global.u64 	%rd236, %rd240;
	ld.global.u8 	%rs253, [%rd236];
	xor.b16  	%rs254, %rs316, %rs253;
	ld.global.u8 	%rs255, [%rd236+1];
	xor.b16  	%rs256, %rs315, %rs255;
	ld.global.u8 	%rs257, [%rd236+2];
	xor.b16  	%rs258, %rs314, %rs257;
	ld.global.u8 	%rs259, [%rd236+3];
	xor.b16  	%rs260, %rs313, %rs259;
	ld.global.u8 	%rs261, [%rd236+4];
	xor.b16  	%rs262, %rs312, %rs261;
	ld.global.u8 	%rs263, [%rd236+5];
	xor.b16  	%rs264, %rs311, %rs263;
	ld.global.u8 	%rs265, [%rd236+6];
	xor.b16  	%rs266, %rs310, %rs265;
	ld.global.u8 	%rs267, [%rd236+7];
	xor.b16  	%rs268, %rs309, %rs267;
	ld.global.u8 	%rs269, [%rd236+8];
	xor.b16  	%rs270, %rs308, %rs269;
	ld.global.u8 	%rs271, [%rd236+9];
	xor.b16  	%rs272, %rs307, %rs271;
	ld.global.u8 	%rs273, [%rd236+10];
	xor.b16  	%rs274, %rs306, %rs273;
	ld.global.u8 	%rs275, [%rd236+11];
	xor.b16  	%rs276, %rs305, %rs275;
	ld.global.u8 	%rs277, [%rd236+12];
	xor.b16  	%rs278, %rs304, %rs277;
	ld.global.u8 	%rs279, [%rd236+13];
	xor.b16  	%rs280, %rs303, %rs279;
	ld.global.u8 	%rs281, [%rd236+14];
	xor.b16  	%rs282, %rs302, %rs281;
	ld.global.u8 	%rs283, [%rd236+15];
	xor.b16  	%rs284, %rs301, %rs283;
	st.global.u8 	[%rd2], %rs254;
	st.global.u8 	[%rd2+1], %rs256;
	st.global.u8 	[%rd2+2], %rs258;
	st.global.u8 	[%rd2+3], %rs260;
	st.global.u8 	[%rd2+4], %rs262;
	st.global.u8 	[%rd2+5], %rs264;
	st.global.u8 	[%rd2+6], %rs266;
	st.global.u8 	[%rd2+7], %rs268;
	st.global.u8 	[%rd2+8], %rs270;
	st.global.u8 	[%rd2+9], %rs272;
	st.global.u8 	[%rd2+10], %rs274;
	st.global.u8 	[%rd2+11], %rs276;
	st.global.u8 	[%rd2+12], %rs278;
	st.global.u8 	[%rd2+13], %rs280;
	st.global.u8 	[%rd2+14], %rs282;
	st.global.u8 	[%rd2+15], %rs284;
$L__BB2_5:
	ret;

}


// ===== COMPILED SASS (sm_100) =====

	.target	sm_100

	.elftype	@"ET_EXEC"


//--------------------- .note.nv.tkinfo           --------------------------
	.section	.note.nv.tkinfo,"",@"SHT_NOTE"
	.sectionflags	@"SHF_NOTE_NV_TKINFO"
	.tkinfo
        /*0018*/ 	.word	0x00000002
        /*0030*/ 	.string	""
        /*0030*/ 	.string	"ptxas"
        /*0030*/ 	.string	"Cuda compilation tools, release 13.0, V13.0.88"
        /*0030*/ 	.string	"Build cuda_13.0.r13.0/compiler.36424714_0"
        /*0030*/ 	.string	"-arch sm_100 -m 64 "



//--------------------- .note.nv.cuinfo           --------------------------
	.section	.note.nv.cuinfo,"",@"SHT_NOTE"
	.sectionflags	@"SHF_NOTE_NV_CUINFO"
        /*0018*/ 	.short	0x0002
        /*001a*/ 	.short	0x0064
        /*001c*/ 	.short	0x0082
	.zero		2


//--------------------- .nv.info                  --------------------------
	.section	.nv.info,"",@"SHT_CUDA_INFO"
	.align	4


	//----- nvinfo : EIATTR_REGCOUNT
	.align		4
        /*0000*/ 	.byte	0x04, 0x2f
        /*0002*/ 	.short	(.L_6 - .L_5)
	.align		4
.L_5:
        /*0004*/ 	.word	index@(_Z17initialize_devicev)
        /*0008*/ 	.word	0x00000004


	//----- nvinfo : EIATTR_FRAME_SIZE
	.align		4
.L_6:
        /*000c*/ 	.byte	0x04, 0x11
        /*000e*/ 	.short	(.L_8 - .L_7)
	.align		4
.L_7:
        /*0010*/ 	.word	index@(_Z17initialize_devicev)
        /*0014*/ 	.word	0x00000000


	//----- nvinfo : EIATTR_REGCOUNT
	.align		4
.L_8:
        /*0018*/ 	.byte	0x04, 0x2f
        /*001a*/ 	.short	(.L_10 - .L_9)
	.align		4
.L_9:
        /*001c*/ 	.word	index@(_Z11AES_EncryptP9aes_blockPhii)
        /*0020*/ 	.word	0x00000020


	//----- nvinfo : EIATTR_FRAME_SIZE
	.align		4
.L_10:
        /*0024*/ 	.byte	0x04, 0x11
        /*0026*/ 	.short	(.L_12 - .L_11)
	.align		4
.L_11:
        /*0028*/ 	.word	index@(_Z11AES_EncryptP9aes_blockPhii)
        /*002c*/ 	.word	0x00000010


	//----- nvinfo : EIATTR_REGCOUNT
	.align		4
.L_12:
        /*0030*/ 	.byte	0x04, 0x2f
        /*0032*/ 	.short	(.L_14 - .L_13)
	.align		4
.L_13:
        /*0034*/ 	.word	index@(_Z11AES_DecryptP9aes_blockPhii)
        /*0038*/ 	.word	0x00000020


	//----- nvinfo : EIATTR_FRAME_SIZE
	.align		4
.L_14:
        /*003c*/ 	.byte	0x04, 0x11
        /*003e*/ 	.short	(.L_16 - .L_15)
	.align		4
.L_15:
        /*0040*/ 	.word	index@(_Z11AES_DecryptP9aes_blockPhii)
        /*0044*/ 	.word	0x00000010


	//----- nvinfo : EIATTR_MIN_STACK_SIZE
	.align		4
.L_16:
        /*0048*/ 	.byte	0x04, 0x12
        /*004a*/ 	.short	(.L_18 - .L_17)
	.align		4
.L_17:
        /*004c*/ 	.word	index@(_Z11AES_DecryptP9aes_blockPhii)
        /*0050*/ 	.word	0x00000010


	//----- nvinfo : EIATTR_MIN_STACK_SIZE
	.align		4
.L_18:
        /*0054*/ 	.byte	0x04, 0x12
        /*0056*/ 	.short	(.L_20 - .L_19)
	.align		4
.L_19:
        /*0058*/ 	.word	index@(_Z11AES_EncryptP9aes_blockPhii)
        /*005c*/ 	.word	0x00000010


	//----- nvinfo : EIATTR_MIN_STACK_SIZE
	.align		4
.L_20:
        /*0060*/ 	.byte	0x04, 0x12
        /*0062*/ 	.short	(.L_22 - .L_21)
	.align		4
.L_21:
        /*0064*/ 	.word	index@(_Z17initialize_devicev)
        /*0068*/ 	.word	0x00000000
.L_22:


//--------------------- .nv.compat                --------------------------
	.section	.nv.compat,"",@"SHT_CUDA_COMPAT_INFO"
	.align	4
        /*0000*/ 	.byte	0x02, 0x09, 0x00, 0x00, 0x02, 0x02, 0x01, 0x00, 0x02, 0x05, 0x05, 0x00, 0x03, 0x07, 0x01, 0x01
        /*0010*/ 	.byte	0x02, 0x03, 0x00, 0x00, 0x02, 0x06, 0x01, 0x00, 0x04, 0x0b, 0x08, 0x00, 0x09, 0x00, 0x00, 0x00
        /*0020*/ 	.byte	0x00, 0x00, 0x00, 0x00


//--------------------- .nv.info._Z11AES_DecryptP9aes_blockPhii --------------------------
	.section	.nv.info._Z11AES_DecryptP9aes_blockPhii,"",@"SHT_CUDA_INFO"
	.sectionflags	@""
	.align	4


	//----- nvinfo : EIATTR_CUDA_API_VERSION
	.align		4
        /*0000*/ 	.byte	0x04, 0x37
        /*0002*/ 	.short	(.L_24 - .L_23)
.L_23:
        /*0004*/ 	.word	0x00000082


	//----- nvinfo : EIATTR_KPARAM_INFO
	.align		4
.L_24:
        /*0008*/ 	.byte	0x04, 0x17
        /*000a*/ 	.short	(.L_26 - .L_25)
.L_25:
        /*000c*/ 	.word	0x00000000
        /*0010*/ 	.short	0x0003
        /*0012*/ 	.short	0x0014
        /*0014*/ 	.byte	0x00, 0xf0, 0x11, 0x00


	//----- nvinfo : EIATTR_KPARAM_INFO
	.align		4
.L_26:
        /*0018*/ 	.byte	0x04, 0x17
        /*001a*/ 	.short	(.L_28 - .L_27)
.L_27:
        /*001c*/ 	.word	0x00000000
        /*0020*/ 	.short	0x0002
        /*0022*/ 	.short	0x0010
        /*0024*/ 	.byte	0x00, 0xf0, 0x11, 0x00


	//----- nvinfo : EIATTR_KPARAM_INFO
	.align		4
.L_28:
        /*0028*/ 	.byte	0x04, 0x17
        /*002a*/ 	.short	(.L_30 - .L_29)
.L_29:
        /*002c*/ 	.word	0x00000000
        /*0030*/ 	.short	0x0001
        /*0032*/ 	.short	0x0008
        /*0034*/ 	.byte	0x00, 0xf5, 0x21, 0x00


	//----- nvinfo : EIATTR_KPARAM_INFO
	.align		4
.L_30:
        /*0038*/ 	.byte	0x04, 0x17
        /*003a*/ 	.short	(.L_32 - .L_31)
.L_31:
        /*003c*/ 	.word	0x00000000
        /*0040*/ 	.short	0x0000
        /*0042*/ 	.short	0x0000
        /*0044*/ 	.byte	0x00, 0xf5, 0x21, 0x00


	//----- nvinfo : EIATTR_SPARSE_MMA_MASK
	.align		4
.L_32:
        /*0048*/ 	.byte	0x03, 0x50
        /*004a*/ 	.short	0x0000


	//----- nvinfo : EIATTR_MAXREG_COUNT
	.align		4
        /*004c*/ 	.byte	0x03, 0x1b
        /*004e*/ 	.short	0x00ff


	//----- nvinfo : EIATTR_MERCURY_ISA_VERSION
	.align		4
        /*0050*/ 	.byte	0x03, 0x5f
        /*0052*/ 	.short	0x0101


	//----- nvinfo : EIATTR_VRC_CTA_INIT_COUNT
	.align		4
        /*0054*/ 	.byte	0x02, 0x4a
	.zero		1
	.zero		1


	//----- nvinfo : EIATTR_EXIT_INSTR_OFFSETS
	.align		4
        /*0058*/ 	.byte	0x04, 0x1c
        /*005a*/ 	.short	(.L_34 - .L_33)


	//   ....[0]....
.L_33:
        /*005c*/ 	.word	0x00000090


	//   ....[1]....
        /*0060*/ 	.word	0x00001bb0


	//----- nvinfo : EIATTR_CBANK_PARAM_SIZE
	.align		4
.L_34:
        /*0064*/ 	.byte	0x03, 0x19
        /*0066*/ 	.short	0x0018


	//----- nvinfo : EIATTR_PARAM_CBANK
	.align		4
        /*0068*/ 	.byte	0x04, 0x0a
        /*006a*/ 	.short	(.L_36 - .L_35)
	.align		4
.L_35:
        /*006c*/ 	.word	index@(.nv.constant0._Z11AES_DecryptP9aes_blockPhii)
        /*0070*/ 	.short	0x0380
        /*0072*/ 	.short	0x0018


	//----- nvinfo : EIATTR_SW_WAR
	.align		4
.L_36:
        /*0074*/ 	.byte	0x04, 0x36
        /*0076*/ 	.short	(.L_38 - .L_37)
.L_37:
        /*0078*/ 	.word	0x00000008
.L_38:


//--------------------- .nv.info._Z11AES_EncryptP9aes_blockPhii --------------------------
	.section	.nv.info._Z11AES_EncryptP9aes_blockPhii,"",@"SHT_CUDA_INFO"
	.sectionflags	@""
	.align	4


	//----- nvinfo : EIATTR_CUDA_API_VERSION
	.align		4
        /*0000*/ 	.byte	0x04, 0x37
        /*0002*/ 	.short	(.L_40 - .L_39)
.L_39:
        /*0004*/ 	.word	0x00000082


	//----- nvinfo : EIATTR_KPARAM_INFO
	.align		4
.L_40:
        /*0008*/ 	.byte	0x04, 0x17
        /*000a*/ 	.short	(.L_42 - .L_41)
.L_41:
        /*000c*/ 	.word	0x00000000
        /*0010*/ 	.short	0x0003
        /*0012*/ 	.short	0x0014
        /*0014*/ 	.byte	0x00, 0xf0, 0x11, 0x00


	//----- nvinfo : EIATTR_KPARAM_INFO
	.align		4
.L_42:
        /*0018*/ 	.byte	0x04, 0x17
        /*001a*/ 	.short	(.L_44 - .L_43)
.L_43:
        /*001c*/ 	.word	0x00000000
        /*0020*/ 	.short	0x0002
        /*0022*/ 	.short	0x0010
        /*0024*/ 	.byte	0x00, 0xf0, 0x11, 0x00


	//----- nvinfo : EIATTR_KPARAM_INFO
	.align		4
.L_44:
        /*0028*/ 	.byte	0x04, 0x17
        /*002a*/ 	.short	(.L_46 - .L_45)
.L_45:
        /*002c*/ 	.word	0x00000000
        /*0030*/ 	.short	0x0001
        /*0032*/ 	.short	0x0008
        /*0034*/ 	.byte	0x00, 0xf5, 0x21, 0x00


	//----- nvinfo : EIATTR_KPARAM_INFO
	.align		4
.L_46:
        /*0038*/ 	.byte	0x04, 0x17
        /*003a*/ 	.short	(.L_48 - .L_47)
.L_47:
        /*003c*/ 	.word	0x00000000
        /*0040*/ 	.short	0x0000
        /*0042*/ 	.short	0x0000
        /*0044*/ 	.byte	0x00, 0xf5, 0x21, 0x00


	//----- nvinfo : EIATTR_SPARSE_MMA_MASK
	.align		4
.L_48:
        /*0048*/ 	.byte	0x03, 0x50
        /*004a*/ 	.short	0x0000


	//----- nvinfo : EIATTR_MAXREG_COUNT
	.align		4
        /*004c*/ 	.byte	0x03, 0x1b
        /*004e*/ 	.short	0x00ff


	//----- nvinfo : EIATTR_MERCURY_ISA_VERSION
	.align		4
        /*0050*/ 	.byte	0x03, 0x5f
        /*0052*/ 	.short	0x0101


	//----- nvinfo : EIATTR_VRC_CTA_INIT_COUNT
	.align		4
        /*0054*/ 	.byte	0x02, 0x4a
	.zero		1
	.zero		1


	//----- nvinfo : EIATTR_EXIT_INSTR_OFFSETS
	.align		4
        /*0058*/ 	.byte	0x04, 0x1c
        /*005a*/ 	.short	(.L_50 - .L_49)


	//   ....[0]....
.L_49:
        /*005c*/ 	.word	0x00000090


	//   ....[1]....
        /*0060*/ 	.word	0x00001cc0


	//----- nvinfo : EIATTR_CBANK_PARAM_SIZE
	.align		4
.L_50:
        /*0064*/ 	.byte	0x03, 0x19
        /*0066*/ 	.short	0x0018


	//----- nvinfo : EIATTR_PARAM_CBANK
	.align		4
        /*0068*/ 	.byte	0x04, 0x0a
        /*006a*/ 	.short	(.L_52 - .L_51)
	.align		4
.L_51:
        /*006c*/ 	.word	index@(.nv.constant0._Z11AES_EncryptP9aes_blockPhii)
        /*0070*/ 	.short	0x0380
        /*0072*/ 	.short	0x0018


	//----- nvinfo : EIATTR_SW_WAR
	.align		4
.L_52:
        /*0074*/ 	.byte	0x04, 0x36
        /*0076*/ 	.short	(.L_54 - .L_53)
.L_53:
        /*0078*/ 	.word	0x00000008
.L_54:


//--------------------- .nv.info._Z17initialize_devicev --------------------------
	.section	.nv.info._Z17initialize_devicev,"",@"SHT_CUDA_INFO"
	.sectionflags	@""
	.align	4


	//----- nvinfo : EIATTR_CUDA_API_VERSION
	.align		4
        /*0000*/ 	.byte	0x04, 0x37
        /*0002*/ 	.short	(.L_56 - .L_55)
.L_55:
        /*0004*/ 	.word	0x00000082


	//----- nvinfo : EIATTR_SPARSE_MMA_MASK
	.align		4
.L_56:
        /*0008*/ 	.byte	0x03, 0x50
        /*000a*/ 	.short	0x0000


	//----- nvinfo : EIATTR_MAXREG_COUNT
	.align		4
        /*000c*/ 	.byte	0x03, 0x1b
        /*000e*/ 	.short	0x00ff


	//----- nvinfo : EIATTR_MERCURY_ISA_VERSION
	.align		4
        /*0010*/ 	.byte	0x03, 0x5f
        /*0012*/ 	.short	0x0101


	//----- nvinfo : EIATTR_VRC_CTA_INIT_COUNT
	.align		4
        /*0014*/ 	.byte	0x02, 0x4a
	.zero		1
	.zero		1


	//----- nvinfo : EIATTR_EXIT_INSTR_OFFSETS
	.align		4
        /*0018*/ 	.byte	0x04, 0x1c
        /*001a*/ 	.short	(.L_58 - .L_57)


	//   ....[0]....
.L_57:
        /*001c*/ 	.word	0x00000010


	//----- nvinfo : EIATTR_SW_WAR
	.align		4
.L_58:
        /*0020*/ 	.byte	0x04, 0x36
        /*0022*/ 	.short	(.L_60 - .L_59)
.L_59:
        /*0024*/ 	.word	0x00000008
.L_60:


//--------------------- .nv.callgraph             --------------------------
	.section	.nv.callgraph,"",@"SHT_CUDA_CALLGRAPH"
	.align	4
	.sectionentsize	8
	.align		4
        /*0000*/ 	.word	0x00000000
	.align		4
        /*0004*/ 	.word	0xffffffff
	.align		4
        /*0008*/ 	.word	0x00000000
	.align		4
        /*000c*/ 	.word	0xfffffffe
	.align		4
        /*0010*/ 	.word	0x00000000
	.align		4
        /*0014*/ 	.word	0xfffffffd
	.align		4
        /*0018*/ 	.word	0x00000000
	.align		4
        /*001c*/ 	.word	0xfffffffc


//--------------------- .nv.constant3             --------------------------
	.section	.nv.constant3,"a",@progbits
.nv.constant3:
	.type		AES_Sbox,@object
	.size		AES_Sbox,(AES_ShiftRowTab - AES_Sbox)
AES_Sbox:
        /*0000*/ 	.byte	0x63, 0x7c, 0x77, 0x7b, 0xf2, 0x6b, 0x6f, 0xc5, 0x30, 0x01, 0x67, 0x2b, 0xfe, 0xd7, 0xab, 0x76
        /* <DEDUP_REMOVED lines=15> */
	.type		AES_ShiftRowTab,@object
	.size		AES_ShiftRowTab,(AES_Sbox_Inv - AES_ShiftRowTab)
AES_ShiftRowTab:
        /*0100*/ 	.byte	0x00, 0x05, 0x0a, 0x0f, 0x04, 0x09, 0x0e, 0x03, 0x08, 0x0d, 0x02, 0x07, 0x0c, 0x01, 0x06, 0x0b
	.type		AES_Sbox_Inv,@object
	.size		AES_Sbox_Inv,(AES_ShiftRowTab_Inv - AES_Sbox_Inv)
AES_Sbox_Inv:
	.zero		256
	.type		AES_ShiftRowTab_Inv,@object
	.size		AES_ShiftRowTab_Inv,(AES_xtime - AES_ShiftRowTab_Inv)
AES_ShiftRowTab_Inv:
	.zero		16
	.type		AES_xtime,@object
	.size		AES_xtime,(.L_4 - AES_xtime)
AES_xtime:
	.zero		256
.L_4:


//--------------------- .text._Z11AES_DecryptP9aes_blockPhii --------------------------
	.section	.text._Z11AES_DecryptP9aes_blockPhii,"ax",@progbits
	.align	128
        .global         _Z11AES_DecryptP9aes_blockPhii
        .type           _Z11AES_DecryptP9aes_blockPhii,@function
        .size           _Z11AES_DecryptP9aes_blockPhii,(.L_x_7 - _Z11AES_DecryptP9aes_blockPhii)
        .other          _Z11AES_DecryptP9aes_blockPhii,@"STO_CUDA_ENTRY STV_DEFAULT"
_Z11AES_DecryptP9aes_blockPhii:
.text._Z11AES_DecryptP9aes_blockPhii:
[----:B------:R-:W0:Y:S01]  /*0000*/  LDC R1, c[0x0][0x37c] ;  /* 0x0000df00ff017b82 */ /* 0x000e220000000800 */
[----:B------:R-:W1:Y:S01]  /*0010*/  S2R R3, SR_CTAID.X ;  /* 0x0000000000037919 */ /* 0x000e620000002500 */
[----:B------:R-:W1:Y:S01]  /*0020*/  LDCU UR4, c[0x0][0x360] ;  /* 0x00006c00ff0477ac */ /* 0x000e620008000800 */
[----:B0-----:R-:W-:Y:S01]  /*0030*/  VIADD R1, R1, 0xfffffff0 ;  /* 0xfffffff001017836 */ /* 0x001fe20000000000 */
[----:B------:R-:W1:Y:S01]  /*0040*/  S2R R0, SR_TID.X ;  /* 0x0000000000007919 */ /* 0x000e620000002100 */
[----:B------:R-:W0:Y:S03]  /*0050*/  LDCU UR5, c[0x0][0x394] ;  /* 0x00007280ff0577ac */ /* 0x000e260008000800 */
[----:B------:R-:W-:Y:S01]  /*0060*/  R2UR UR24, R1 ;  /* 0x00000000011872ca */ /* 0x000fe200000e0000 */
[----:B-1----:R-:W-:-:S05]  /*0070*/  IMAD R3, R3, UR4, R0 ;  /* 0x0000000403037c24 */ /* 0x002fca000f8e0200 */
[----:B0-----:R-:W-:-:S13]  /*0080*/  ISETP.GE.AND P0, PT, R3, UR5, PT ;  /* 0x0000000503007c0c */ /* 0x001fda000bf06270 */
[----:B------:R-:W-:Y:S05]  /*0090*/  @P0 EXIT ;  /* 0x000000000000094d */ /* 0x000fea0003800000 */
[----:B------:R-:W0:Y:S01]  /*00a0*/  LDCU UR6, c[0x0][0x390] ;  /* 0x00007200ff0677ac */ /* 0x000e220008000800 */
[----:B------:R-:W1:Y:S01]  /*00b0*/  LDC.64 R14, c[0x0][0x380] ;  /* 0x0000e000ff0e7b82 */ /* 0x000e620000000a00 */
[----:B------:R-:W0:Y:S01]  /*00c0*/  LDCU.64 UR4, c[0x0][0x388] ;  /* 0x00007100ff0477ac */ /* 0x000e220008000a00 */
[----:B------:R-:W2:Y:S01]  /*00d0*/  LDCU.64 UR22, c[0x0][0x358] ;  /* 0x00006b00ff1677ac */ /* 0x000ea20008000a00 */
[----:B------:R-:W3:Y:S01]  /*00e0*/  LDCU.U8 UR21, c[0x3][0x211] ;  /* 0x00c04220ff1577ac */ /* 0x000ee20008000000 */
[----:B------:R-:W4:Y:S01]  /*00f0*/  LDCU.U8 UR20, c[0x3][0x212] ;  /* 0x00c04240ff1477ac */ /* 0x000f220008000000 */
[----:B------:R-:W5:Y:S01]  /*0100*/  LDCU.U8 UR19, c[0x3][0x213] ;  /* 0x00c04260ff1377ac */ /* 0x000f620008000000 */
[----:B0-----:R-:W-:Y:S01]  /*0110*/  UIADD3 UR7, UP0, UPT, UR6, UR4, URZ ;  /* 0x0000000406077290 */ /* 0x001fe2000ff1e0ff */
[----:B-1----:R-:W-:Y:S01]  /*0120*/  IMAD.WIDE R14, R3, 0x10, R14 ;  /* 0x00000010030e7825 */ /* 0x002fe200078e020e */
[----:B------:R-:W0:Y:S02]  /*0130*/  LDCU.U8 UR18, c[0x3][0x214] ;  /* 0x00c04280ff1277ac */ /* 0x000e240008000000 */
[----:B------:R-:W-:-:S02]  /*0140*/  ULEA.HI.X.SX32 UR8, UR6, UR5, 0x1, UP0 ;  /* 0x0000000506087291 */ /* 0x000fc400080f0eff */
[----:B------:R-:W-:Y:S01]  /*0150*/  IMAD.U32 R2, RZ, RZ, UR7 ;  /* 0x00000007ff027e24 */ /* 0x000fe2000f8e00ff */
[----:B--2---:R-:W2:Y:S01]  /*0160*/  LDG.E.U8 R26, desc[UR22][R14.64+0x6] ;  /* 0x000006160e1a7981 */ /* 0x004ea2000c1e1100 */
[----:B------:R-:W1:Y:S02]  /*0170*/  LDCU.U8 UR17, c[0x3][0x215] ;  /* 0x00c042a0ff1177ac */ /* 0x000e640008000000 */
[----:B------:R-:W-:Y:S01]  /*0180*/  IMAD.U32 R3, RZ, RZ, UR8 ;  /* 0x00000008ff037e24 */ /* 0x000fe2000f8e00ff */
[----:B------:R-:W3:Y:S01]  /*0190*/  LDG.E.U8 R19, desc[UR22][R14.64] ;  /* 0x000000160e137981 */ /* 0x000ee2000c1e1100 */
[----:B------:R-:W1:Y:S03]  /*01a0*/  LDCU.U8 UR16, c[0x3][0x216] ;  /* 0x00c042c0ff1077ac */ /* 0x000e660008000000 */
[----:B------:R-:W2:Y:S01]  /*01b0*/  LDG.E.U8 R29, desc[UR22][R2.64+-0xa] ;  /* 0xfffff616021d7981 */ /* 0x000ea2000c1e1100 */
[----:B------:R-:W1:Y:S03]  /*01c0*/  LDCU.U8 UR15, c[0x3][0x217] ;  /* 0x00c042e0ff0f77ac */ /* 0x000e660008000000 */
[----:B------:R-:W4:Y:S01]  /*01d0*/  LDG.E.U8 R20, desc[UR22][R14.64+0x1] ;  /* 0x000001160e147981 */ /* 0x000f22000c1e1100 */
[----:B------:R-:W1:Y:S03]  /*01e0*/  LDCU.U8 UR14, c[0x3][0x218] ;  /* 0x00c04300ff0e77ac */ /* 0x000e660008000000 */
[----:B------:R-:W3:Y:S01]  /*01f0*/  LDG.E.U8 R0, desc[UR22][R2.64+-0x10] ;  /* 0xfffff01602007981 */ /* 0x000ee2000c1e1100 */
[----:B------:R-:W1:Y:S03]  /*0200*/  LDCU.U8 UR13, c[0x3][0x219] ;  /* 0x00c04320ff0d77ac */ /* 0x000e660008000000 */
[----:B------:R-:W4:Y:S01]  /*0210*/  LDG.E.U8 R5, desc[UR22][R2.64+-0xf] ;  /* 0xfffff11602057981 */ /* 0x000f22000c1e1100 */
[----:B------:R-:W1:Y:S03]  /*0220*/  LDCU.U8 UR12, c[0x3][0x21a] ;  /* 0x00c04340ff0c77ac */ /* 0x000e660008000000 */
[----:B------:R-:W5:Y:S01]  /*0230*/  LDG.E.U8 R17, desc[UR22][R14.64+0x2] ;  /* 0x000002160e117981 */ /* 0x000f62000c1e1100 */
[----:B------:R-:W1:Y:S03]  /*0240*/  LDCU.U8 UR11, c[0x3][0x21b] ;  /* 0x00c04360ff0b77ac */ /* 0x000e660008000000 */
[----:B------:R-:W5:Y:S01]  /*0250*/  LDG.E.U8 R18, desc[UR22][R14.64+0x3] ;  /* 0x000003160e127981 */ /* 0x000f62000c1e1100 */
[----:B------:R-:W1:Y:S03]  /*0260*/  LDCU.U8 UR10, c[0x3][0x21c] ;  /* 0x00c04380ff0a77ac */ /* 0x000e660008000000 */
[----:B------:R-:W5:Y:S04]  /*0270*/  LDG.E.U8 R12, desc[UR22][R14.64+0x4] ;  /* 0x000004160e0c7981 */ /* 0x000f68000c1e1100 */
        /* <DEDUP_REMOVED lines=14> */
[----:B------:R-:W5:Y:S01]  /*0360*/  LDG.E.U8 R23, desc[UR22][R14.64+0xc] ;  /* 0x00000c160e177981 */ /* 0x000f62000c1e1100 */
[----:B--2---:R-:W-:-:S02]  /*0370*/  LOP3.LUT R26, R26, R29, RZ, 0x3c, !PT ;  /* 0x0000001d1a1a7212 */ /* 0x004fc400078e3cff */
[----:B---3--:R-:W-:Y:S02]  /*0380*/  LOP3.LUT R19, R19, R0, RZ, 0x3c, !PT ;  /* 0x0000000013137212 */ /* 0x008fe400078e3cff */
[----:B------:R-:W2:Y:S01]  /*0390*/  LDG.E.U8 R0, desc[UR22][R2.64+-0x4] ;  /* 0xfffffc1602007981 */ /* 0x000ea2000c1e1100 */
[----:B----4-:R-:W-:-:S03]  /*03a0*/  LOP3.LUT R20, R20, R5, RZ, 0x3c, !PT ;  /* 0x0000000514147212 */ /* 0x010fc600078e3cff */
[----:B------:R-:W3:Y:S01]  /*03b0*/  LDG.E.U8 R5, desc[UR22][R2.64+-0x3] ;  /* 0xfffffd1602057981 */ /* 0x000ee2000c1e1100 */
[----:B-----5:R-:W-:-:S03]  /*03c0*/  LOP3.LUT R17, R17, R4, RZ, 0x3c, !PT ;  /* 0x0000000411117212 */ /* 0x020fc600078e3cff */
[----:B------:R4:W5:Y:S01]  /*03d0*/  LDG.E.U8 R4, desc[UR22][R2.64+-0x2] ;  /* 0xfffffe1602047981 */ /* 0x000962000c1e1100 */
[----:B------:R-:W-:-:S03]  /*03e0*/  LOP3.LUT R18, R18, R9, RZ, 0x3c, !PT ;  /* 0x0000000912127212 */ /* 0x000fc600078e3cff */
[----:B------:R-:W3:Y:S01]  /*03f0*/  LDG.E.U8 R9, desc[UR22][R14.64+0xb] ;  /* 0x00000b160e097981 */ /* 0x000ee2000c1e1100 */
[----:B------:R-:W-:-:S03]  /*0400*/  LOP3.LUT R12, R12, R11, RZ, 0x3c, !PT ;  /* 0x0000000b0c0c7212 */ /* 0x000fc600078e3cff */
[----:B------:R-:W5:Y:S01]  /*0410*/  LDG.E.U8 R11, desc[UR22][R14.64+0xa] ;  /* 0x00000a160e0b7981 */ /* 0x000f62000c1e1100 */
[----:B------:R-:W-:-:S03]  /*0420*/  LOP3.LUT R25, R25, R24, RZ, 0x3c, !PT ;  /* 0x0000001819197212 */ /* 0x000fc600078e3cff */
[----:B------:R-:W5:Y:S01]  /*0430*/  LDG.E.U8 R24, desc[UR22][R14.64+0xd] ;  /* 0x00000d160e187981 */ /* 0x000f62000c1e1100 */
[----:B------:R-:W-:-:S03]  /*0440*/  LOP3.LUT R29, R22, R27, RZ, 0x3c, !PT ;  /* 0x0000001b161d7212 */ /* 0x000fc600078e3cff */
[----:B------:R-:W5:Y:S04]  /*0450*/  LDG.E.U8 R27, desc[UR22][R14.64+0xe] ;  /* 0x00000e160e1b7981 */ /* 0x000f68000c1e1100 */
[----:B------:R-:W5:Y:S01]  /*0460*/  LDG.E.U8 R22, desc[UR22][R14.64+0xf] ;  /* 0x00000f160e167981 */ /* 0x000f62000c1e1100 */
[----:B----4-:R-:W-:Y:S02]  /*0470*/  LOP3.LUT R2, R16, R7, RZ, 0x3c, !PT ;  /* 0x0000000710027212 */ /* 0x010fe400078e3cff */
[----:B------:R-:W4:Y:S01]  /*0480*/  LDC.U8 R16, c[0x3][0x210] ;  /* 0x00c08400ff107b82 */ /* 0x000f220000000000 */
[----:B------:R-:W4:Y:S01]  /*0490*/  LDCU.U8 UR9, c[0x3][0x21d] ;  /* 0x00c043a0ff0977ac */ /* 0x000f220008000000 */
[----:B------:R-:W4:Y:S01]  /*04a0*/  LDCU.U8 UR8, c[0x3][0x21e] ;  /* 0x00c043c0ff0877ac */ /* 0x000f220008000000 */
[----:B------:R-:W4:Y:S01]  /*04b0*/  LDCU.U8 UR7, c[0x3][0x21f] ;  /* 0x00c043e0ff0777ac */ /* 0x000f220008000000 */
[----:B------:R-:W-:-:S02]  /*04c0*/  LOP3.LUT R13, R13, R10, RZ, 0x3c, !PT ;  /* 0x0000000a0d0d7212 */ /* 0x000fc400078e3cff */
[----:B------:R-:W-:Y:S01]  /*04d0*/  PRMT R19, R19, 0x3340, R20 ;  /* 0x0000334013137816 */ /* 0x000fe20000000014 */
[----:B------:R-:W-:Y:S01]  /*04e0*/  UIADD3 UR21, UPT, UPT, UR24, UR21, URZ ;  /* 0x0000001518157290 */ /* 0x000fe2000fffe0ff */
[----:B------:R-:W-:Y:S02]  /*04f0*/  PRMT R18, R17, 0x3340, R18 ;  /* 0x0000334011127816 */ /* 0x000fe40000000012 */
[----:B------:R-:W-:Y:S02]  /*0500*/  PRMT R12, R12, 0x3340, R25 ;  /* 0x000033400c0c7816 */ /* 0x000fe40000000019 */
[----:B------:R-:W-:Y:S02]  /*0510*/  PRMT R29, R26, 0x3340, R29 ;  /* 0x000033401a1d7816 */ /* 0x000fe4000000001d */
[----:B------:R-:W-:Y:S01]  /*0520*/  PRMT R2, R2, 0x3340, R13 ;  /* 0x0000334002027816 */ /* 0x000fe2000000000d */
[----:B------:R-:W-:Y:S02]  /*0530*/  UIADD3 UR20, UPT, UPT, UR24, UR20, URZ ;  /* 0x0000001418147290 */ /* 0x000fe4000fffe0ff */
[----:B------:R-:W-:-:S02]  /*0540*/  UIADD3 UR19, UPT, UPT, UR24, UR19, URZ ;  /* 0x0000001318137290 */ /* 0x000fc4000fffe0ff */
[----:B0-----:R-:W-:Y:S02]  /*0550*/  UIADD3 UR18, UPT, UPT, UR24, UR18, URZ ;  /* 0x0000001218127290 */ /* 0x001fe4000fffe0ff */
[----:B-1----:R-:W-:Y:S02]  /*0560*/  UIADD3 UR17, UPT, UPT, UR24, UR17, URZ ;  /* 0x0000001118117290 */ /* 0x002fe4000fffe0ff */
[----:B------:R-:W-:Y:S02]  /*0570*/  UIADD3 UR16, UPT, UPT, UR24, UR16, URZ ;  /* 0x0000001018107290 */ /* 0x000fe4000fffe0ff */
[----:B------:R-:W-:Y:S02]  /*0580*/  UIADD3 UR15, UPT, UPT, UR24, UR15, URZ ;  /* 0x0000000f180f7290 */ /* 0x000fe4000fffe0ff */
[----:B------:R-:W-:Y:S02]  /*0590*/  UIADD3 UR14, UPT, UPT, UR24, UR14, URZ ;  /* 0x0000000e180e7290 */ /* 0x000fe4000fffe0ff */
[----:B------:R-:W-:-:S02]  /*05a0*/  UIADD3 UR13, UPT, UPT, UR24, UR13, URZ ;  /* 0x0000000d180d7290 */ /* 0x000fc4000fffe0ff */
[----:B------:R-:W-:Y:S02]  /*05b0*/  UIADD3 UR12, UPT, UPT, UR24, UR12, URZ ;  /* 0x0000000c180c7290 */ /* 0x000fe4000fffe0ff */
[----:B------:R-:W-:Y:S01]  /*05c0*/  UIADD3 UR11, UPT, UPT, UR24, UR11, URZ ;  /* 0x0000000b180b7290 */ /* 0x000fe2000fffe0ff */
[----:B----4-:R-:W-:Y:S01]  /*05d0*/  IMAD.IADD R16, R1, 0x1, R16 ;  /* 0x0000000101107824 */ /* 0x010fe200078e0210 */
[----:B------:R-:W-:Y:S02]  /*05e0*/  UIADD3 UR10, UPT, UPT, UR24, UR10, URZ ;  /* 0x0000000a180a7290 */ /* 0x000fe4000fffe0ff */
[----:B------:R-:W-:Y:S02]  /*05f0*/  UIADD3 UR9, UPT, UPT, UR24, UR9, URZ ;  /* 0x0000000918097290 */ /* 0x000fe4000fffe0ff */
[----:B------:R-:W-:Y:S02]  /*0600*/  UIADD3 UR8, UPT, UPT, UR24, UR8, URZ ;  /* 0x0000000818087290 */ /* 0x000fe4000fffe0ff */
[----:B------:R-:W-:Y:S01]  /*0610*/  UIADD3 UR7, UPT, UPT, UR24, UR7, URZ ;  /* 0x0000000718077290 */ /* 0x000fe2000fffe0ff */
[----:B--2---:R-:W-:-:S02]  /*0620*/  LOP3.LUT R0, R23, R0, RZ, 0x3c, !PT ;  /* 0x0000000017007212 */ /* 0x004fc400078e3cff */
[----:B---3--:R-:W-:Y:S02]  /*0630*/  LOP3.LUT R9, R9, R6, RZ, 0x3c, !PT ;  /* 0x0000000609097212 */ /* 0x008fe400078e3cff */
[----:B-----5:R-:W-:-:S04]  /*0640*/  LOP3.LUT R8, R11, R8, RZ, 0x3c, !PT ;  /* 0x000000080b087212 */ /* 0x020fc800078e3cff */
[----:B------:R-:W-:Y:S02]  /*0650*/  PRMT R9, R8, 0x3340, R9 ;  /* 0x0000334008097816 */ /* 0x000fe40000000009 */
[----:B------:R-:W-:-:S04]  /*0660*/  LOP3.LUT R5, R24, R5, RZ, 0x3c, !PT ;  /* 0x0000000518057212 */ /* 0x000fc800078e3cff */
[----:B------:R-:W-:Y:S02]  /*0670*/  PRMT R0, R0, 0x3340, R5 ;  /* 0x0000334000007816 */ /* 0x000fe40000000005 */
[----:B------:R-:W-:Y:S02]  /*0680*/  LOP3.LUT R4, R27, R4, RZ, 0x3c, !PT ;  /* 0x000000041b047212 */ /* 0x000fe400078e3cff */
[----:B------:R-:W-:-:S04]  /*0690*/  LOP3.LUT R21, R22, R21, RZ, 0x3c, !PT ;  /* 0x0000001516157212 */ /* 0x000fc800078e3cff */
[----:B------:R-:W-:Y:S02]  /*06a0*/  PRMT R7, R4, 0x3340, R21 ;  /* 0x0000334004077816 */ /* 0x000fe40000000015 */
[----:B------:R-:W-:Y:S02]  /*06b0*/  PRMT R4, R19, 0x5410, R18 ;  /* 0x0000541013047816 */ /* 0x000fe40000000012 */
[----:B------:R-:W-:Y:S02]  /*06c0*/  PRMT R5, R12, 0x5410, R29 ;  /* 0x000054100c057816 */ /* 0x000fe4000000001d */
[----:B------:R-:W-:Y:S02]  /*06d0*/  PRMT R6, R2, 0x5410, R9 ;  /* 0x0000541002067816 */ /* 0x000fe40000000009 */
[----:B------:R-:W-:-:S05]  /*06e0*/  PRMT R7, R0, 0x5410, R7 ;  /* 0x0000541000077816 */ /* 0x000fca0000000007 */
[----:B------:R0:W-:Y:S04]  /*06f0*/  STL.128 [R1], R4 ;  /* 0x0000000401007387 */ /* 0x0001e80000100c00 */
[----:B------:R-:W2:Y:S04]  /*0700*/  LDL.U8 R2, [UR21] ;  /* 0x00000015ff027983 */ /* 0x000ea80008100000 */
[----:B------:R-:W3:Y:S04]  /*0710*/  LDL.U8 R0, [R16] ;  /* 0x0000000010007983 */ /* 0x000ee80000100000 */
[----:B------:R-:W4:Y:S04]  /*0720*/  LDL.U8 R3, [UR20] ;  /* 0x00000014ff037983 */ /* 0x000f280008100000 */
[----:B------:R-:W5:Y:S04]  /*0730*/  LDL.U8 R8, [UR19] ;  /* 0x00000013ff087983 */ /* 0x000f680008100000 */
[----:B------:R-:W5:Y:S04]  /*0740*/  LDL.U8 R9, [UR18] ;  /* 0x00000012ff097983 */ /* 0x000f680008100000 */
[----:B------:R-:W5:Y:S04]  /*0750*/  LDL.U8 R10, [UR17] ;  /* 0x00000011ff0a7983 */ /* 0x000f680008100000 */
[----:B------:R-:W5:Y:S04]  /*0760*/  LDL.U8 R11, [UR16] ;  /* 0x00000010ff0b7983 */ /* 0x000f680008100000 */
[----:B------:R-:W5:Y:S04]  /*0770*/  LDL.U8 R12, [UR15] ;  /* 0x0000000fff0c7983 */ /* 0x000f680008100000 */
[----:B------:R-:W5:Y:S04]  /*0780*/  LDL.U8 R13, [UR14] ;  /* 0x0000000eff0d7983 */ /* 0x000f680008100000 */
[----:B------:R-:W5:Y:S04]  /*0790*/  LDL.U8 R18, [UR13] ;  /* 0x0000000dff127983 */ /* 0x000f680008100000 */
[----:B0-----:R-:W5:Y:S04]  /*07a0*/  LDL.U8 R5, [UR12] ;  /* 0x0000000cff057983 */ /* 0x001f680008100000 */
[----:B------:R-:W5:Y:S04]  /*07b0*/  LDL.U8 R4, [UR11] ;  /* 0x0000000bff047983 */ /* 0x000f680008100000 */
[----:B------:R-:W5:Y:S04]  /*07c0*/  LDL.U8 R29, [UR10] ;  /* 0x0000000aff1d7983 */ /* 0x000f680008100000 */
[----:B------:R-:W5:Y:S04]  /*07d0*/  LDL.U8 R28, [UR9] ;  /* 0x00000009ff1c7983 */ /* 0x000f680008100000 */
[----:B------:R-:W5:Y:S04]  /*07e0*/  LDL.U8 R27, [UR8] ;  /* 0x00000008ff1b7983 */ /* 0x000f680008100000 */
[----:B------:R-:W5:Y:S01]  /*07f0*/  LDL.U8 R19, [UR7] ;  /* 0x00000007ff137983 */ /* 0x000f620008100000 */
[----:B------:R-:W-:Y:S01]  /*0800*/  UISETP.GE.AND UP0, UPT, UR6, 0x30, UPT ;  /* 0x000000300600788c */ /* 0x000fe2000bf06270 */
[----:B--2---:R-:W0:Y:S08]  /*0810*/  LDC.U8 R2, c[0x3][R2+0x110] ;  /* 0x00c0440002027b82 */ /* 0x004e300000000000 */
[----:B---3--:R-:W1:Y:S08]  /*0820*/  LDC.U8 R0, c[0x3][R0+0x110] ;  /* 0x00c0440000007b82 */ /* 0x008e700000000000 */
[----:B----4-:R-:W2:Y:S08]  /*0830*/  LDC.U8 R3, c[0x3][R3+0x110] ;  /* 0x00c0440003037b82 */ /* 0x010eb00000000000 */
[----:B-----5:R-:W3:Y:S08]  /*0840*/  LDC.U8 R8, c[0x3][R8+0x110] ;  /* 0x00c0440008087b82 */ /* 0x020ef00000000000 */
[----:B------:R-:W4:Y:S08]  /*0850*/  LDC.U8 R9, c[0x3][R9+0x110] ;  /* 0x00c0440009097b82 */ /* 0x000f300000000000 */
[----:B------:R-:W5:Y:S08]  /*0860*/  LDC.U8 R10, c[0x3][R10+0x110] ;  /* 0x00c044000a0a7b82 */ /* 0x000f700000000000 */
[----:B------:R-:W5:Y:S08]  /*0870*/  LDC.U8 R11, c[0x3][R11+0x110] ;  /* 0x00c044000b0b7b82 */ /* 0x000f700000000000 */
[----:B------:R-:W5:Y:S08]  /*0880*/  LDC.U8 R12, c[0x3][R12+0x110] ;  /* 0x00c044000c0c7b82 */ /* 0x000f700000000000 */
[----:B------:R-:W5:Y:S08]  /*0890*/  LDC.U8 R13, c[0x3][R13+0x110] ;  /* 0x00c044000d0d7b82 */ /* 0x000f700000000000 */
[----:B------:R-:W5:Y:S08]  /*08a0*/  LDC.U8 R18, c[0x3][R18+0x110] ;  /* 0x00c0440012127b82 */ /* 0x000f700000000000 */
[----:B------:R-:W5:Y:S08]  /*08b0*/  LDC.U8 R5, c[0x3][R5+0x110] ;  /* 0x00c0440005057b82 */ /* 0x000f700000000000 */
[----:B------:R-:W5:Y:S08]  /*08c0*/  LDC.U8 R4, c[0x3][R4+0x110] ;  /* 0x00c0440004047b82 */ /* 0x000f700000000000 */
[----:B------:R0:W5:Y:S08]  /*08d0*/  LDC.U8 R6, c[0x3][R29+0x110] ;  /* 0x00c044001d067b82 */ /* 0x0001700000000000 */
[----:B------:R0:W5:Y:S08]  /*08e0*/  LDC.U8 R7, c[0x3][R28+0x110] ;  /* 0x00c044001c077b82 */ /* 0x0001700000000000 */
[----:B------:R0:W5:Y:S08]  /*08f0*/  LDC.U8 R20, c[0x3][R27+0x110] ;  /* 0x00c044001b147b82 */ /* 0x0001700000000000 */
[----:B------:R4:W5:Y:S01]  /*0900*/  LDC.U8 R21, c[0x3][R19+0x110] ;  /* 0x00c0440013157b82 */ /* 0x0009620000000000 */
[----:B0-----:R-:W-:-:S02]  /*0910*/  PRMT R23, R2, 0x7610, R23 ;  /* 0x0000761002177816 */ /* 0x001fc40000000017 */
[----:B-1----:R-:W-:Y:S02]  /*0920*/  PRMT R22, R0, 0x7610, R22 ;  /* 0x0000761000167816 */ /* 0x002fe40000000016 */
[----:B--2---:R-:W-:Y:S02]  /*0930*/  PRMT R24, R3, 0x7610, R24 ;  /* 0x0000761003187816 */ /* 0x004fe40000000018 */
[----:B---3--:R-:W-:Y:S02]  /*0940*/  PRMT R25, R8, 0x7610, R25 ;  /* 0x0000761008197816 */ /* 0x008fe40000000019 */
[----:B----4-:R-:W-:Y:S02]  /*0950*/  PRMT R26, R9, 0x7610, R26 ;  /* 0x00007610091a7816 */ /* 0x010fe4000000001a */
[----:B-----5:R-:W-:Y:S02]  /*0960*/  PRMT R2, R10, 0x7610, R2 ;  /* 0x000076100a027816 */ /* 0x020fe40000000002 */
[----:B------:R-:W-:-:S02]  /*0970*/  PRMT R3, R11, 0x7610, R3 ;  /* 0x000076100b037816 */ /* 0x000fc40000000003 */
[----:B------:R-:W-:Y:S02]  /*0980*/  PRMT R8, R12, 0x7610, R8 ;  /* 0x000076100c087816 */ /* 0x000fe40000000008 */
[----:B------:R-:W-:Y:S02]  /*0990*/  PRMT R17, R13, 0x7610, R17 ;  /* 0x000076100d117816 */ /* 0x000fe40000000011 */
[----:B------:R-:W-:Y:S02]  /*09a0*/  PRMT R0, R18, 0x7610, R0 ;  /* 0x0000761012007816 */ /* 0x000fe40000000000 */
[----:B------:R-:W-:Y:S02]  /*09b0*/  PRMT R9, R5, 0x7610, R9 ;  /* 0x0000761005097816 */ /* 0x000fe40000000009 */
[----:B------:R-:W-:Y:S01]  /*09c0*/  PRMT R10, R4, 0x7610, R10 ;  /* 0x00007610040a7816 */ /* 0x000fe2000000000a */
[----:B------:R-:W-:Y:S06]  /*09d0*/  BRA.U !UP0, `(.L_x_0) ;  /* 0x0000000d08b07547 */ /* 0x000fec000b800000 */
[----:B------:R-:W-:-:S04]  /*09e0*/  UIADD3 UR6, UPT, UPT, UR6, -0x20, URZ ;  /* 0xffffffe006067890 */ /* 0x000fc8000fffe0ff */
[----:B------:R-:W-:Y:S01]  /*09f0*/  UIADD3 UR6, UP0, UPT, UR6, UR4, URZ ;  /* 0x0000000406067290 */ /* 0x000fe2000ff1e0ff */
[----:B------:R-:W0:Y:S03]  /*0a00*/  LDCU UR4, c[0x0][0x390] ;  /* 0x00007200ff0477ac */ /* 0x000e260008000800 */
[----:B------:R-:W-:-:S04]  /*0a10*/  UIADD3 UR6, UP1, UPT, UR6, 0x7, URZ ;  /* 0x0000000706067890 */ /* 0x000fc8000ff3e0ff */
[----:B------:R-:W-:Y:S02]  /*0a20*/  UIADD3.X UR5, UPT, UPT, URZ, URZ, UR5, UP1, UP0 ;  /* 0x000000ffff057290 */ /* 0x000fe40008fe0405 */
[----:B------:R-:W-:-:S04]  /*0a30*/  IMAD.U32 R18, RZ, RZ, UR6 ;  /* 0x00000006ff127e24 */ /* 0x000fc8000f8e00ff */
[----:B------:R-:W-:-:S07]  /*0a40*/  IMAD.U32 R19, RZ, RZ, UR5 ;  /* 0x00000005ff137e24 */ /* 0x000fce000f8e00ff */
.L_x_1:
[----:B------:R-:W2:Y:S04]  /*0a50*/  LDG.E.U8 R5, desc[UR22][R18.64+-0x7] ;  /* 0xfffff91612057981 */ /* 0x000ea8000c1e1100 */
[----:B------:R-:W3:Y:S04]  /*0a60*/  LDG.E.U8 R4, desc[UR22][R18.64+-0x6] ;  /* 0xfffffa1612047981 */ /* 0x000ee8000c1e1100 */
[----:B------:R-:W4:Y:S04]  /*0a70*/  LDG.E.U8 R11, desc[UR22][R18.64+-0x5] ;  /* 0xfffffb16120b7981 */ /* 0x000f28000c1e1100 */
[----:B------:R-:W5:Y:S04]  /*0a80*/  LDG.E.U8 R12, desc[UR22][R18.64+-0x4] ;  /* 0xfffffc16120c7981 */ /* 0x000f68000c1e1100 */
[----:B------:R-:W5:Y:S01]  /*0a90*/  LDG.E.U8 R28, desc[UR22][R18.64+-0x1] ;  /* 0xffffff16121c7981 */ /* 0x000f62000c1e1100 */
[----:B--2---:R-:W-:-:S02]  /*0aa0*/  LOP3.LUT R22, R22, R5, RZ, 0x3c, !PT ;  /* 0x0000000516167212 */ /* 0x004fc400078e3cff */
[----:B---3--:R-:W-:Y:S02]  /*0ab0*/  LOP3.LUT R23, R23, R4, RZ, 0x3c, !PT ;  /* 0x0000000417177212 */ /* 0x008fe400078e3cff */
[----:B----4-:R-:W-:Y:S02]  /*0ac0*/  LOP3.LUT R11, R24, R11, RZ, 0x3c, !PT ;  /* 0x0000000b180b7212 */ /* 0x010fe400078e3cff */
[----:B-----5:R-:W-:Y:S02]  /*0ad0*/  LOP3.LUT R24, R25, R12, RZ, 0x3c, !PT ;  /* 0x0000000c19187212 */ /* 0x020fe400078e3cff */
[----:B------:R-:W-:Y:S01]  /*0ae0*/  LOP3.LUT R5, R11, R23, R22, 0x96, !PT ;  /* 0x000000170b057212 */ /* 0x000fe200078e9616 */
[----:B------:R-:W2:Y:S03]  /*0af0*/  LDG.E.U8 R25, desc[UR22][R18.64+-0x3] ;  /* 0xfffffd1612197981 */ /* 0x000ea6000c1e1100 */
[----:B------:R-:W-:-:S04]  /*0b00*/  LOP3.LUT R4, R5, R24, RZ, 0x3c, !PT ;  /* 0x0000001805047212 */ /* 0x000fc800078e3cff */
[----:B------:R-:W-:-:S04]  /*0b10*/  LOP3.LUT R13, R4, 0xff, RZ, 0xc0, !PT ;  /* 0x000000ff040d7812 */ /* 0x000fc800078ec0ff */
[----:B------:R1:W3:Y:S02]  /*0b20*/  LDC.U8 R5, c[0x3][R13+0x220] ;  /* 0x00c088000d057b82 */ /* 0x0002e40000000000 */
[----:B-1----:R-:W4:Y:S01]  /*0b30*/  LDG.E.U8 R13, desc[UR22][R18.64] ;  /* 0x00000016120d7981 */ /* 0x002f22000c1e1100 */
[C---:B---3--:R-:W-:Y:S02]  /*0b40*/  LOP3.LUT R12, R5.reuse, R11, R22, 0x96, !PT ;  /* 0x0000000b050c7212 */ /* 0x048fe400078e9616 */
[----:B------:R-:W-:Y:S02]  /*0b50*/  LOP3.LUT R5, R5, R24, R23, 0x96, !PT ;  /* 0x0000001805057212 */ /* 0x000fe400078e9617 */
[----:B------:R-:W-:Y:S02]  /*0b60*/  LOP3.LUT R12, R12, 0xff, RZ, 0xc0, !PT ;  /* 0x000000ff0c0c7812 */ /* 0x000fe400078ec0ff */
[----:B------:R-:W-:Y:S02]  /*0b70*/  LOP3.LUT R29, R5, 0xff, RZ, 0xc0, !PT ;  /* 0x000000ff051d7812 */ /* 0x000fe400078ec0ff */
[----:B------:R-:W3:Y:S01]  /*0b80*/  LDG.E.U8 R5, desc[UR22][R18.64+-0x2] ;  /* 0xfffffe1612057981 */ /* 0x000ee2000c1e1100 */
[----:B------:R-:W1:Y:S08]  /*0b90*/  LDC.U8 R27, c[0x3][R12+0x220] ;  /* 0x00c088000c1b7b82 */ /* 0x000e700000000000 */
[----:B------:R-:W5:Y:S01]  /*0ba0*/  LDC.U8 R29, c[0x3][R29+0x220] ;  /* 0x00c088001d1d7b82 */ /* 0x000f620000000000 */
[----:B------:R-:W-:-:S07]  /*0bb0*/  LOP3.LUT R3, R3, R28, RZ, 0x3c, !PT ;  /* 0x0000001c03037212 */ /* 0x000fce00078e3cff */
[----:B-1----:R-:W1:Y:S08]  /*0bc0*/  LDC.U8 R27, c[0x3][R27+0x220] ;  /* 0x00c088001b1b7b82 */ /* 0x002e700000000000 */
[----:B-----5:R-:W5:Y:S01]  /*0bd0*/  LDC.U8 R29, c[0x3][R29+0x220] ;  /* 0x00c088001d1d7b82 */ /* 0x020f620000000000 */
[-C--:B-1----:R-:W-:Y:S02]  /*0be0*/  LOP3.LUT R12, R27, R4.reuse, RZ, 0x3c, !PT ;  /* 0x000000041b0c7212 */ /* 0x082fe400078e3cff */
[----:B-----5:R-:W-:-:S02]  /*0bf0*/  LOP3.LUT R4, R29, R4, RZ, 0x3c, !PT ;  /* 0x000000041d047212 */ /* 0x020fc400078e3cff */
[----:B--2---:R-:W-:Y:S02]  /*0c00*/  LOP3.LUT R26, R26, R25, RZ, 0x3c, !PT ;  /* 0x000000191a1a7212 */ /* 0x004fe400078e3cff */
[----:B------:R-:W-:-:S04]  /*0c10*/  LOP3.LUT R25, R24, 0xffff, R22, 0x48, !PT ;  /* 0x0000ffff18197812 */ /* 0x000fc800078e4816 */
[----:B------:R-:W-:Y:S02]  /*0c20*/  LOP3.LUT R28, R25, 0xff, RZ, 0xc0, !PT ;  /* 0x000000ff191c7812 */ /* 0x000fe400078ec0ff */
[----:B---3--:R-:W-:Y:S02]  /*0c30*/  LOP3.LUT R5, R2, R5, RZ, 0x3c, !PT ;  /* 0x0000000502057212 */ /* 0x008fe400078e3cff */
[----:B------:R-:W-:-:S04]  /*0c40*/  LOP3.LUT R2, R11, 0xffff, R23, 0x48, !PT ;  /* 0x0000ffff0b027812 */ /* 0x000fc800078e4817 */
[----:B------:R-:W-:Y:S02]  /*0c50*/  LOP3.LUT R25, R2, 0xff, RZ, 0xc0, !PT ;  /* 0x000000ff02197812 */ /* 0x000fe400078ec0ff */
[----:B------:R1:W2:Y:S08]  /*0c60*/  LDC.U8 R2, c[0x3][R28+0x220] ;  /* 0x00c088001c027b82 */ /* 0x0002b00000000000 */
[----:B------:R-:W3:Y:S01]  /*0c70*/  LDC.U8 R25, c[0x3][R25+0x220] ;  /* 0x00c0880019197b82 */ /* 0x000ee20000000000 */
[----:B----4-:R-:W-:-:S02]  /*0c80*/  LOP3.LUT R8, R8, R13, RZ, 0x3c, !PT ;  /* 0x0000000d08087212 */ /* 0x010fc400078e3cff */
[----:B------:R-:W-:-:S04]  /*0c90*/  LOP3.LUT R13, R3, R5, R26, 0x96, !PT ;  /* 0x00000005030d7212 */ /* 0x000fc800078e961a */
[----:B------:R-:W-:-:S04]  /*0ca0*/  LOP3.LUT R13, R13, R8, RZ, 0x3c, !PT ;  /* 0x000000080d0d7212 */ /* 0x000fc800078e3cff */
[----:B-1----:R-:W-:Y:S02]  /*0cb0*/  LOP3.LUT R28, R13, 0xff, RZ, 0xc0, !PT ;  /* 0x000000ff0d1c7812 */ /* 0x002fe400078ec0ff */
[C---:B--2---:R-:W-:Y:S02]  /*0cc0*/  LOP3.LUT R2, R4.reuse, R2, R24, 0x96, !PT ;  /* 0x0000000204027212 */ /* 0x044fe400078e9618 */
[----:B---3--:R-:W-:Y:S02]  /*0cd0*/  LOP3.LUT R4, R4, R25, R23, 0x96, !PT ;  /* 0x0000001904047212 */ /* 0x008fe400078e9617 */
[----:B------:R-:W-:Y:S01]  /*0ce0*/  LOP3.LUT R23, R23, 0xffff, R22, 0x48, !PT ;  /* 0x0000ffff17177812 */ /* 0x000fe200078e4816 */
[----:B------:R1:W2:Y:S03]  /*0cf0*/  LDC.U8 R25, c[0x3][R28+0x220] ;  /* 0x00c088001c197b82 */ /* 0x0002a60000000000 */
[----:B------:R-:W-:-:S05]  /*0d00*/  LOP3.LUT R23, R23, 0xff, RZ, 0xc0, !PT ;  /* 0x000000ff17177812 */ /* 0x000fca00078ec0ff */
[----:B------:R3:W4:Y:S01]  /*0d10*/  LDC.U8 R27, c[0x3][R23+0x220] ;  /* 0x00c08800171b7b82 */ /* 0x0007220000000000 */
[----:B------:R-:W-:Y:S01]  /*0d20*/  LOP3.LUT R24, R24, 0xffff, R11, 0x48, !PT ;  /* 0x0000ffff18187812 */ /* 0x000fe200078e480b */
[----:B-1----:R-:W5:Y:S03]  /*0d30*/  LDG.E.U8 R28, desc[UR22][R18.64+0x3] ;  /* 0x00000316121c7981 */ /* 0x002f66000c1e1100 */
[----:B---3--:R-:W-:-:S06]  /*0d40*/  LOP3.LUT R23, R24, 0xff, RZ, 0xc0, !PT ;  /* 0x000000ff18177812 */ /* 0x008fcc00078ec0ff */
[----:B------:R-:W1:Y:S01]  /*0d50*/  LDC.U8 R23, c[0x3][R23+0x220] ;  /* 0x00c0880017177b82 */ /* 0x000e620000000000 */
[C---:B--2---:R-:W-:Y:S02]  /*0d60*/  LOP3.LUT R24, R25.reuse, R3, R26, 0x96, !PT ;  /* 0x0000000319187212 */ /* 0x044fe400078e961a */
[----:B------:R-:W-:-:S04]  /*0d70*/  LOP3.LUT R25, R25, R8, R5, 0x96, !PT ;  /* 0x0000000819197212 */ /* 0x000fc800078e9605 */
[----:B------:R-:W-:Y:S02]  /*0d80*/  LOP3.LUT R29, R25, 0xff, RZ, 0xc0, !PT ;  /* 0x000000ff191d7812 */ /* 0x000fe400078ec0ff */
[----:B----4-:R-:W-:Y:S01]  /*0d90*/  LOP3.LUT R22, R12, R27, R22, 0x96, !PT ;  /* 0x0000001b0c167212 */ /* 0x010fe200078e9616 */
[----:B------:R-:W2:Y:S01]  /*0da0*/  LDG.E.U8 R25, desc[UR22][R18.64+0x1] ;  /* 0x0000011612197981 */ /* 0x000ea2000c1e1100 */
[----:B------:R-:W-:Y:S02]  /*0db0*/  LOP3.LUT R27, R24, 0xff, RZ, 0xc0, !PT ;  /* 0x000000ff181b7812 */ /* 0x000fe400078ec0ff */
[----:B------:R-:W3:Y:S08]  /*0dc0*/  LDC.U8 R29, c[0x3][R29+0x220] ;  /* 0x00c088001d1d7b82 */ /* 0x000ef00000000000 */
[----:B------:R-:W4:Y:S01]  /*0dd0*/  LDC.U8 R27, c[0x3][R27+0x220] ;  /* 0x00c088001b1b7b82 */ /* 0x000f220000000000 */
[----:B-1----:R-:W-:-:S02]  /*0de0*/  LOP3.LUT R11, R12, R23, R11, 0x96, !PT ;  /* 0x000000170c0b7212 */ /* 0x002fc400078e960b */
[----:B------:R-:W2:Y:S05]  /*0df0*/  LDG.E.U8 R23, desc[UR22][R18.64+0x2] ;  /* 0x0000021612177981 */ /* 0x000eaa000c1e1100 */
[----:B---3--:R-:W1:Y:S08]  /*0e00*/  LDC.U8 R24, c[0x3][R29+0x220] ;  /* 0x00c088001d187b82 */ /* 0x008e700000000000 */
[----:B----4-:R-:W3:Y:S01]  /*0e10*/  LDC.U8 R12, c[0x3][R27+0x220] ;  /* 0x00c088001b0c7b82 */ /* 0x010ee20000000000 */
[----:B-1----:R-:W-:-:S02]  /*0e20*/  LOP3.LUT R24, R24, R13, RZ, 0x3c, !PT ;  /* 0x0000000d18187212 */ /* 0x002fc400078e3cff */
[----:B---3--:R-:W-:Y:S02]  /*0e30*/  LOP3.LUT R12, R12, R13, RZ, 0x3c, !PT ;  /* 0x0000000d0c0c7212 */ /* 0x008fe400078e3cff */
[----:B------:R-:W3:Y:S01]  /*0e40*/  LDG.E.U8 R13, desc[UR22][R18.64+0x4] ;  /* 0x00000416120d7981 */ /* 0x000ee2000c1e1100 */
[----:B-----5:R-:W-:Y:S02]  /*0e50*/  LOP3.LUT R9, R9, R28, RZ, 0x3c, !PT ;  /* 0x0000001c09097212 */ /* 0x020fe400078e3cff */
[----:B--2---:R-:W-:Y:S02]  /*0e60*/  LOP3.LUT R17, R17, R25, RZ, 0x3c, !PT ;  /* 0x0000001911117212 */ /* 0x004fe400078e3cff */
[----:B------:R-:W-:-:S04]  /*0e70*/  LOP3.LUT R25, R8, 0xffff, R26, 0x48, !PT ;  /* 0x0000ffff08197812 */ /* 0x000fc800078e481a */
[----:B------:R-:W-:Y:S02]  /*0e80*/  LOP3.LUT R28, R25, 0xff, RZ, 0xc0, !PT ;  /* 0x000000ff191c7812 */ /* 0x000fe400078ec0ff */
[----:B------:R-:W-:Y:S02]  /*0e90*/  LOP3.LUT R0, R0, R23, RZ, 0x3c, !PT ;  /* 0x0000001700007212 */ /* 0x000fe400078e3cff */
[----:B------:R-:W-:-:S04]  /*0ea0*/  LOP3.LUT R23, R3, 0xffff, R5, 0x48, !PT ;  /* 0x0000ffff03177812 */ /* 0x000fc800078e4805 */
[----:B------:R-:W-:Y:S02]  /*0eb0*/  LOP3.LUT R25, R23, 0xff, RZ, 0xc0, !PT ;  /* 0x000000ff17197812 */ /* 0x000fe400078ec0ff */
[----:B------:R-:W1:Y:S08]  /*0ec0*/  LDC.U8 R23, c[0x3][R28+0x220] ;  /* 0x00c088001c177b82 */ /* 0x000e700000000000 */
[----:B------:R-:W2:Y:S01]  /*0ed0*/  LDC.U8 R25, c[0x3][R25+0x220] ;  /* 0x00c0880019197b82 */ /* 0x000ea20000000000 */
[----:B-1----:R-:W-:-:S02]  /*0ee0*/  LOP3.LUT R23, R24, R23, R8, 0x96, !PT ;  /* 0x0000001718177212 */ /* 0x002fc400078e9608 */
[----:B--2---:R-:W-:Y:S02]  /*0ef0*/  LOP3.LUT R24, R24, R25, R5, 0x96, !PT ;  /* 0x0000001918187212 */ /* 0x004fe400078e9605 */
[----:B------:R-:W-:-:S04]  /*0f00*/  LOP3.LUT R25, R5, 0xffff, R26, 0x48, !PT ;  /* 0x0000ffff05197812 */ /* 0x000fc800078e481a */
[----:B------:R-:W-:-:S06]  /*0f10*/  LOP3.LUT R25, R25, 0xff, RZ, 0xc0, !PT ;  /* 0x000000ff19197812 */ /* 0x000fcc00078ec0ff */
[----:B------:R-:W1:Y:S01]  /*0f20*/  LDC.U8 R25, c[0x3][R25+0x220] ;  /* 0x00c0880019197b82 */ /* 0x000e620000000000 */
[----:B---3--:R-:W-:Y:S02]  /*0f30*/  LOP3.LUT R10, R10, R13, RZ, 0x3c, !PT ;  /* 0x0000000d0a0a7212 */ /* 0x008fe400078e3cff */
[----:B------:R-:W-:-:S04]  /*0f40*/  LOP3.LUT R13, R9, R0, R17, 0x96, !PT ;  /* 0x00000000090d7212 */ /* 0x000fc800078e9611 */
[----:B------:R-:W-:-:S04]  /*0f50*/  LOP3.LUT R5, R13, R10, RZ, 0x3c, !PT ;  /* 0x0000000a0d057212 */ /* 0x000fc800078e3cff */
[----:B------:R-:W-:-:S04]  /*0f60*/  LOP3.LUT R28, R5, 0xff, RZ, 0xc0, !PT ;  /* 0x000000ff051c7812 */ /* 0x000fc800078ec0ff */
[----:B------:R2:W3:Y:S01]  /*0f70*/  LDC.U8 R13, c[0x3][R28+0x220] ;  /* 0x00c088001c0d7b82 */ /* 0x0004e20000000000 */
[----:B------:R-:W-:-:S04]  /*0f80*/  LOP3.LUT R8, R8, 0xffff, R3, 0x48, !PT ;  /* 0x0000ffff08087812 */ /* 0x000fc800078e4803 */
[----:B------:R-:W-:Y:S01]  /*0f90*/  LOP3.LUT R8, R8, 0xff, RZ, 0xc0, !PT ;  /* 0x000000ff08087812 */ /* 0x000fe200078ec0ff */
[----:B--2---:R-:W2:Y:S01]  /*0fa0*/  LDG.E.U8 R28, desc[UR22][R18.64+0x6] ;  /* 0x00000616121c7981 */ /* 0x004ea2000c1e1100 */
[----:B-1----:R-:W-:-:S04]  /*0fb0*/  LOP3.LUT R26, R12, R25, R26, 0x96, !PT ;  /* 0x000000190c1a7212 */ /* 0x002fc800078e961a */
[----:B------:R-:W1:Y:S01]  /*0fc0*/  LDC.U8 R8, c[0x3][R8+0x220] ;  /* 0x00c0880008087b82 */ /* 0x000e620000000000 */
[C---:B---3--:R-:W-:Y:S02]  /*0fd0*/  LOP3.LUT R25, R13.reuse, R9, R17, 0x96, !PT ;  /* 0x000000090d197212 */ /* 0x048fe400078e9611 */
[----:B------:R-:W-:Y:S02]  /*0fe0*/  LOP3.LUT R13, R13, R10, R0, 0x96, !PT ;  /* 0x0000000a0d0d7212 */ /* 0x000fe400078e9600 */
[----:B------:R-:W-:Y:S02]  /*0ff0*/  LOP3.LUT R27, R25, 0xff, RZ, 0xc0, !PT ;  /* 0x000000ff191b7812 */ /* 0x000fe400078ec0ff */
[----:B------:R-:W-:Y:S01]  /*1000*/  LOP3.LUT R29, R13, 0xff, RZ, 0xc0, !PT ;  /* 0x000000ff0d1d7812 */ /* 0x000fe200078ec0ff */
[----:B------:R-:W3:Y:S03]  /*1010*/  LDG.E.U8 R25, desc[UR22][R18.64+0x5] ;  /* 0x0000051612197981 */ /* 0x000ee6000c1e1100 */
[----:B------:R-:W4:Y:S01]  /*1020*/  LDC.U8 R27, c[0x3][R27+0x220] ;  /* 0x00c088001b1b7b82 */ /* 0x000f220000000000 */
[----:B------:R-:W5:Y:S07]  /*1030*/  LDG.E.U8 R13, desc[UR22][R18.64+0x7] ;  /* 0x00000716120d7981 */ /* 0x000f6e000c1e1100 */
[----:B------:R-:W0:Y:S01]  /*1040*/  LDC.U8 R29, c[0x3][R29+0x220] ;  /* 0x00c088001d1d7b82 */ /* 0x000e220000000000 */
[----:B-1----:R-:W-:-:S07]  /*1050*/  LOP3.LUT R3, R12, R8, R3, 0x96, !PT ;  /* 0x000000080c037212 */ /* 0x002fce00078e9603 */
[----:B----4-:R-:W1:Y:S08]  /*1060*/  LDC.U8 R8, c[0x3][R27+0x220] ;  /* 0x00c088001b087b82 */ /* 0x010e700000000000 */
[----:B0-----:R-:W0:Y:S01]  /*1070*/  LDC.U8 R12, c[0x3][R29+0x220] ;  /* 0x00c088001d0c7b82 */ /* 0x001e220000000000 */
[-C--:B-1----:R-:W-:Y:S02]  /*1080*/  LOP3.LUT R8, R8, R5.reuse, RZ, 0x3c, !PT ;  /* 0x0000000508087212 */ /* 0x082fe400078e3cff */
[----:B0-----:R-:W-:-:S02]  /*1090*/  LOP3.LUT R5, R12, R5, RZ, 0x3c, !PT ;  /* 0x000000050c057212 */ /* 0x001fc400078e3cff */
[----:B------:R-:W4:Y:S01]  /*10a0*/  LDG.E.U8 R12, desc[UR22][R18.64+0x8] ;  /* 0x00000816120c7981 */ /* 0x000f22000c1e1100 */
[----:B---3--:R-:W-:Y:S02]  /*10b0*/  LOP3.LUT R6, R6, R25, RZ, 0x3c, !PT ;  /* 0x0000001906067212 */ /* 0x008fe400078e3cff */
[----:B------:R-:W-:Y:S02]  /*10c0*/  LOP3.LUT R25, R10, 0xffff, R17, 0x48, !PT ;  /* 0x0000ffff0a197812 */ /* 0x000fe400078e4811 */
[----:B-----5:R-:W-:Y:S02]  /*10d0*/  LOP3.LUT R13, R20, R13, RZ, 0x3c, !PT ;  /* 0x0000000d140d7212 */ /* 0x020fe400078e3cff */
[----:B------:R-:W-:Y:S02]  /*10e0*/  LOP3.LUT R20, R9, 0xffff, R0, 0x48, !PT ;  /* 0x0000ffff09147812 */ /* 0x000fe400078e4800 */
[----:B------:R-:W-:Y:S02]  /*10f0*/  LOP3.LUT R27, R25, 0xff, RZ, 0xc0, !PT ;  /* 0x000000ff191b7812 */ /* 0x000fe400078ec0ff */
[----:B------:R-:W-:-:S02]  /*1100*/  LOP3.LUT R25, R20, 0xff, RZ, 0xc0, !PT ;  /* 0x000000ff14197812 */ /* 0x000fc400078ec0ff */
[----:B------:R-:W0:Y:S08]  /*1110*/  LDC.U8 R20, c[0x3][R27+0x220] ;  /* 0x00c088001b147b82 */ /* 0x000e300000000000 */
[----:B------:R-:W1:Y:S01]  /*1120*/  LDC.U8 R25, c[0x3][R25+0x220] ;  /* 0x00c0880019197b82 */ /* 0x000e620000000000 */
[----:B--2---:R-:W-:Y:S02]  /*1130*/  LOP3.LUT R7, R7, R28, RZ, 0x3c, !PT ;  /* 0x0000001c07077212 */ /* 0x004fe400078e3cff */
[----:B0-----:R-:W-:-:S02]  /*1140*/  LOP3.LUT R20, R5, R20, R10, 0x96, !PT ;  /* 0x0000001405147212 */ /* 0x001fc400078e960a */
[----:B-1----:R-:W-:Y:S02]  /*1150*/  LOP3.LUT R5, R5, R25, R0, 0x96, !PT ;  /* 0x0000001905057212 */ /* 0x002fe400078e9600 */
[----:B------:R-:W-:-:S04]  /*1160*/  LOP3.LUT R0, R0, 0xffff, R17, 0x48, !PT ;  /* 0x0000ffff00007812 */ /* 0x000fc800078e4811 */
[----:B------:R-:W-:-:S06]  /*1170*/  LOP3.LUT R25, R0, 0xff, RZ, 0xc0, !PT ;  /* 0x000000ff00197812 */ /* 0x000fcc00078ec0ff */
[----:B------:R-:W0:Y:S01]  /*1180*/  LDC.U8 R25, c[0x3][R25+0x220] ;  /* 0x00c0880019197b82 */ /* 0x000e220000000000 */
[----:B----4-:R-:W-:Y:S02]  /*1190*/  LOP3.LUT R12, R21, R12, RZ, 0x3c, !PT ;  /* 0x0000000c150c7212 */ /* 0x010fe400078e3cff */
[----:B------:R-:W-:-:S04]  /*11a0*/  LOP3.LUT R21, R13, R7, R6, 0x96, !PT ;  /* 0x000000070d157212 */ /* 0x000fc800078e9606 */
[----:B------:R-:W-:-:S04]  /*11b0*/  LOP3.LUT R21, R21, R12, RZ, 0x3c, !PT ;  /* 0x0000000c15157212 */ /* 0x000fc800078e3cff */
[----:B------:R-:W-:-:S04]  /*11c0*/  LOP3.LUT R29, R21, 0xff, RZ, 0xc0, !PT ;  /* 0x000000ff151d7812 */ /* 0x000fc800078ec0ff */
[----:B------:R1:W2:Y:S01]  /*11d0*/  LDC.U8 R0, c[0x3][R29+0x220] ;  /* 0x00c088001d007b82 */ /* 0x0002a20000000000 */
[----:B------:R-:W-:Y:S02]  /*11e0*/  LOP3.LUT R10, R10, 0xffff, R9, 0x48, !PT ;  /* 0x0000ffff0a0a7812 */ /* 0x000fe400078e4809 */
[----:B0-----:R-:W-:Y:S02]  /*11f0*/  LOP3.LUT R17, R8, R25, R17, 0x96, !PT ;  /* 0x0000001908117212 */ /* 0x001fe400078e9611 */
[----:B-1----:R-:W-:-:S04]  /*1200*/  LOP3.LUT R29, R10, 0xff, RZ, 0xc0, !PT ;  /* 0x000000ff0a1d7812 */ /* 0x002fc800078ec0ff */
[----:B------:R-:W0:Y:S01]  /*1210*/  LDC.U8 R10, c[0x3][R29+0x220] ;  /* 0x00c088001d0a7b82 */ /* 0x000e220000000000 */
[C---:B--2---:R-:W-:Y:S02]  /*1220*/  LOP3.LUT R25, R0.reuse, R13, R6, 0x96, !PT ;  /* 0x0000000d00197212 */ /* 0x044fe400078e9606 */
[----:B------:R-:W-:Y:S02]  /*1230*/  LOP3.LUT R0, R0, R12, R7, 0x96, !PT ;  /* 0x0000000c00007212 */ /* 0x000fe400078e9607 */
[----:B------:R-:W-:Y:S02]  /*1240*/  LOP3.LUT R28, R25, 0xff, RZ, 0xc0, !PT ;  /* 0x000000ff191c7812 */ /* 0x000fe400078ec0ff */
[----:B------:R-:W-:-:S04]  /*1250*/  LOP3.LUT R27, R0, 0xff, RZ, 0xc0, !PT ;  /* 0x000000ff001b7812 */ /* 0x000fc800078ec0ff */
[----:B------:R-:W1:Y:S08]  /*1260*/  LDC.U8 R28, c[0x3][R28+0x220] ;  /* 0x00c088001c1c7b82 */ /* 0x000e700000000000 */
[----:B------:R-:W2:Y:S01]  /*1270*/  LDC.U8 R27, c[0x3][R27+0x220] ;  /* 0x00c088001b1b7b82 */ /* 0x000ea20000000000 */
[----:B------:R-:W-:Y:S02]  /*1280*/  LOP3.LUT R0, R7, 0xffff, R6, 0x48, !PT ;  /* 0x0000ffff07007812 */ /* 0x000fe400078e4806 */
[----:B0-----:R-:W-:-:S02]  /*1290*/  LOP3.LUT R8, R8, R10, R9, 0x96, !PT ;  /* 0x0000000a08087212 */ /* 0x001fc400078e9609 */
[----:B------:R-:W-:-:S06]  /*12a0*/  LOP3.LUT R9, R0, 0xff, RZ, 0xc0, !PT ;  /* 0x000000ff00097812 */ /* 0x000fcc00078ec0ff */
[----:B------:R-:W0:Y:S08]  /*12b0*/  LDC.U8 R9, c[0x3][R9+0x220] ;  /* 0x00c0880009097b82 */ /* 0x000e300000000000 */
[----:B-1----:R-:W1:Y:S08]  /*12c0*/  LDC.U8 R0, c[0x3][R28+0x220] ;  /* 0x00c088001c007b82 */ /* 0x002e700000000000 */
[----:B--2---:R-:W2:Y:S01]  /*12d0*/  LDC.U8 R10, c[0x3][R27+0x220] ;  /* 0x00c088001b0a7b82 */ /* 0x004ea20000000000 */
[----:B------:R-:W-:-:S04]  /*12e0*/  LOP3.LUT R25, R12, 0xffff, R6, 0x48, !PT ;  /* 0x0000ffff0c197812 */ /* 0x000fc800078e4806 */
[----:B------:R-:W-:-:S06]  /*12f0*/  LOP3.LUT R25, R25, 0xff, RZ, 0xc0, !PT ;  /* 0x000000ff19197812 */ /* 0x000fcc00078ec0ff */
[----:B------:R-:W3:Y:S01]  /*1300*/  LDC.U8 R25, c[0x3][R25+0x220] ;  /* 0x00c0880019197b82 */ /* 0x000ee20000000000 */
[----:B-1----:R-:W-:-:S04]  /*1310*/  LOP3.LUT R0, R0, R21, RZ, 0x3c, !PT ;  /* 0x0000001500007212 */ /* 0x002fc800078e3cff */
[----:B0-----:R-:W-:Y:S02]  /*1320*/  LOP3.LUT R9, R0, R9, R6, 0x96, !PT ;  /* 0x0000000900097212 */ /* 0x001fe400078e9606 */
[----:B------:R-:W-:Y:S02]  /*1330*/  LOP3.LUT R6, R13, 0xffff, R7, 0x48, !PT ;  /* 0x0000ffff0d067812 */ /* 0x000fe400078e4807 */
[----:B--2---:R-:W-:Y:S02]  /*1340*/  LOP3.LUT R10, R10, R21, RZ, 0x3c, !PT ;  /* 0x000000150a0a7212 */ /* 0x004fe400078e3cff */
[----:B------:R-:W-:Y:S02]  /*1350*/  LOP3.LUT R21, R12, 0xffff, R13, 0x48, !PT ;  /* 0x0000ffff0c157812 */ /* 0x000fe400078e480d */
[----:B------:R-:W-:Y:S02]  /*1360*/  LOP3.LUT R27, R6, 0xff, RZ, 0xc0, !PT ;  /* 0x000000ff061b7812 */ /* 0x000fe400078ec0ff */
[----:B------:R-:W-:-:S02]  /*1370*/  LOP3.LUT R6, R21, 0xff, RZ, 0xc0, !PT ;  /* 0x000000ff15067812 */ /* 0x000fc400078ec0ff */
[----:B------:R-:W0:Y:S08]  /*1380*/  LDC.U8 R21, c[0x3][R27+0x220] ;  /* 0x00c088001b157b82 */ /* 0x000e300000000000 */
[----:B------:R-:W1:Y:S01]  /*1390*/  LDC.U8 R6, c[0x3][R6+0x220] ;  /* 0x00c0880006067b82 */ /* 0x000e620000000000 */
[----:B------:R-:W-:Y:S02]  /*13a0*/  LOP3.LUT R29, R22, 0xffff, RZ, 0xc0, !PT ;  /* 0x0000ffff161d7812 */ /* 0x000fe400078ec0ff */
[----:B------:R-:W-:-:S02]  /*13b0*/  LOP3.LUT R4, R4, 0xffff, RZ, 0xc0, !PT ;  /* 0x0000ffff04047812 */ /* 0x000fc400078ec0ff */
[----:B---3--:R-:W-:Y:S02]  /*13c0*/  LOP3.LUT R25, R10, R25, R12, 0x96, !PT ;  /* 0x000000190a197212 */ /* 0x008fe400078e960c */
[----:B------:R-:W-:Y:S02]  /*13d0*/  PRMT R4, R29, 0x3340, R4 ;  /* 0x000033401d047816 */ /* 0x000fe40000000004 */
[----:B------:R-:W-:Y:S02]  /*13e0*/  LOP3.LUT R2, R2, 0xffff, RZ, 0xc0, !PT ;  /* 0x0000ffff02027812 */ /* 0x000fe400078ec0ff */
[----:B------:R-:W-:Y:S02]  /*13f0*/  LOP3.LUT R11, R11, 0xffff, RZ, 0xc0, !PT ;  /* 0x0000ffff0b0b7812 */ /* 0x000fe400078ec0ff */
[----:B------:R-:W-:Y:S02]  /*1400*/  LOP3.LUT R29, R26, 0xffff, RZ, 0xc0, !PT ;  /* 0x0000ffff1a1d7812 */ /* 0x000fe400078ec0ff */
[----:B------:R-:W-:-:S02]  /*1410*/  LOP3.LUT R23, R23, 0xffff, RZ, 0xc0, !PT ;  /* 0x0000ffff17177812 */ /* 0x000fc400078ec0ff */
[----:B------:R-:W-:Y:S02]  /*1420*/  LOP3.LUT R24, R24, 0xffff, RZ, 0xc0, !PT ;  /* 0x0000ffff18187812 */ /* 0x000fe400078ec0ff */
[----:B------:R-:W-:Y:S02]  /*1430*/  LOP3.LUT R22, R3, 0xffff, RZ, 0xc0, !PT ;  /* 0x0000ffff03167812 */ /* 0x000fe400078ec0ff */
[----:B------:R-:W-:Y:S02]  /*1440*/  LOP3.LUT R20, R20, 0xffff, RZ, 0xc0, !PT ;  /* 0x0000ffff14147812 */ /* 0x000fe400078ec0ff */
[----:B------:R-:W-:Y:S02]  /*1450*/  LOP3.LUT R25, R25, 0xffff, RZ, 0xc0, !PT ;  /* 0x0000ffff19197812 */ /* 0x000fe400078ec0ff */
[----:B------:R-:W-:Y:S02]  /*1460*/  PRMT R11, R11, 0x3340, R2 ;  /* 0x000033400b0b7816 */ /* 0x000fe40000000002 */
[----:B------:R-:W-:-:S02]  /*1470*/  PRMT R3, R29, 0x3340, R24 ;  /* 0x000033401d037816 */ /* 0x000fc40000000018 */
[----:B------:R-:W-:Y:S02]  /*1480*/  PRMT R2, R22, 0x3340, R23 ;  /* 0x0000334016027816 */ /* 0x000fe40000000017 */
[----:B0-----:R-:W-:Y:S02]  /*1490*/  LOP3.LUT R21, R10, R21, R7, 0x96, !PT ;  /* 0x000000150a157212 */ /* 0x001fe400078e9607 */
[----:B------:R-:W-:Y:S02]  /*14a0*/  LOP3.LUT R10, R17, 0xffff, RZ, 0xc0, !PT ;  /* 0x0000ffff110a7812 */ /* 0x000fe400078ec0ff */
[----:B------:R-:W-:Y:S02]  /*14b0*/  LOP3.LUT R7, R5, 0xffff, RZ, 0xc0, !PT ;  /* 0x0000ffff05077812 */ /* 0x000fe400078ec0ff */
[----:B-1----:R-:W-:Y:S02]  /*14c0*/  LOP3.LUT R6, R0, R6, R13, 0x96, !PT ;  /* 0x0000000600067212 */ /* 0x002fe400078e960d */
[----:B------:R-:W-:-:S02]  /*14d0*/  LOP3.LUT R5, R8, 0xffff, RZ, 0xc0, !PT ;  /* 0x0000ffff08057812 */ /* 0x000fc400078ec0ff */
[----:B------:R-:W-:Y:S02]  /*14e0*/  LOP3.LUT R0, R9, 0xffff, RZ, 0xc0, !PT ;  /* 0x0000ffff09007812 */ /* 0x000fe400078ec0ff */
[----:B------:R-:W-:Y:S02]  /*14f0*/  LOP3.LUT R21, R21, 0xffff, RZ, 0xc0, !PT ;  /* 0x0000ffff15157812 */ /* 0x000fe400078ec0ff */
[----:B------:R-:W-:Y:S02]  /*1500*/  LOP3.LUT R6, R6, 0xffff, RZ, 0xc0, !PT ;  /* 0x0000ffff06067812 */ /* 0x000fe400078ec0ff */
[----:B------:R-:W-:Y:S02]  /*1510*/  PRMT R9, R10, 0x3340, R7 ;  /* 0x000033400a097816 */ /* 0x000fe40000000007 */
[----:B------:R-:W-:Y:S02]  /*1520*/  PRMT R20, R5, 0x3340, R20 ;  /* 0x0000334005147816 */ /* 0x000fe40000000014 */
[----:B------:R-:W-:-:S02]  /*1530*/  PRMT R0, R0, 0x3340, R21 ;  /* 0x0000334000007816 */ /* 0x000fc40000000015 */
[----:B------:R-:W-:Y:S02]  /*1540*/  PRMT R7, R6, 0x3340, R25 ;  /* 0x0000334006077816 */ /* 0x000fe40000000019 */
[----:B------:R-:W-:Y:S02]  /*1550*/  PRMT R4, R4, 0x5410, R11 ;  /* 0x0000541004047816 */ /* 0x000fe4000000000b */
[----:B------:R-:W-:Y:S02]  /*1560*/  PRMT R5, R3, 0x5410, R2 ;  /* 0x0000541003057816 */ /* 0x000fe40000000002 */
[----:B------:R-:W-:Y:S02]  /*1570*/  PRMT R6, R9, 0x5410, R20 ;  /* 0x0000541009067816 */ /* 0x000fe40000000014 */
[----:B------:R-:W-:-:S05]  /*1580*/  PRMT R7, R0, 0x5410, R7 ;  /* 0x0000541000077816 */ /* 0x000fca0000000007 */
[----:B------:R0:W-:Y:S04]  /*1590*/  STL.128 [R1], R4 ;  /* 0x0000000401007387 */ /* 0x0001e80000100c00 */
[----:B------:R-:W2:Y:S04]  /*15a0*/  LDL.U8 R2, [R16] ;  /* 0x0000000010027983 */ /* 0x000ea80000100000 */
[----:B------:R-:W3:Y:S04]  /*15b0*/  LDL.U8 R3, [UR21] ;  /* 0x00000015ff037983 */ /* 0x000ee80008100000 */
[----:B------:R-:W4:Y:S04]  /*15c0*/  LDL.U8 R8, [UR20] ;  /* 0x00000014ff087983 */ /* 0x000f280008100000 */
        /* <DEDUP_REMOVED lines=10> */
[----:B------:R-:W5:Y:S04]  /*1670*/  LDL.U8 R7, [UR9] ;  /* 0x00000009ff077983 */ /* 0x000f680008100000 */
[----:B------:R-:W5:Y:S04]  /*1680*/  LDL.U8 R20, [UR8] ;  /* 0x00000008ff147983 */ /* 0x000f680008100000 */
[----:B------:R-:W5:Y:S01]  /*1690*/  LDL.U8 R21, [UR7] ;  /* 0x00000007ff157983 */ /* 0x000f620008100000 */
[----:B------:R-:W-:-:S04]  /*16a0*/  UIADD3 UR5, UPT, UPT, UR4, -0x20, URZ ;  /* 0xffffffe004057890 */ /* 0x000fc8000fffe0ff */
[----:B------:R-:W-:Y:S01]  /*16b0*/  UISETP.GT.U32.AND UP0, UPT, UR5, 0x1f, UPT ;  /* 0x0000001f0500788c */ /* 0x000fe2000bf04070 */
[----:B------:R-:W-:Y:S01]  /*16c0*/  IADD3 R18, P0, PT, R18, -0x10, RZ ;  /* 0xfffffff012127810 */ /* 0x000fe20007f1e0ff */
[----:B------:R-:W-:-:S03]  /*16d0*/  UIADD3 UR4, UPT, UPT, UR4, -0x10, URZ ;  /* 0xfffffff004047890 */ /* 0x000fc6000fffe0ff */
[----:B------:R-:W-:Y:S01]  /*16e0*/  IADD3.X R19, PT, PT, R19, -0x1, RZ, P0, !PT ;  /* 0xffffffff13137810 */ /* 0x000fe200007fe4ff */
        /* <DEDUP_REMOVED lines=10> */
[----:B------:R-:W4:Y:S08]  /*1790*/  LDC.U8 R17, c[0x3][R17+0x110] ;  /* 0x00c0440011117b82 */ /* 0x000f300000000000 */
[----:B------:R-:W5:Y:S08]  /*17a0*/  LDC.U8 R0, c[0x3][R0+0x110] ;  /* 0x00c0440000007b82 */ /* 0x000f700000000000 */
[----:B------:R-:W5:Y:S08]  /*17b0*/  LDC.U8 R6, c[0x3][R6+0x110] ;  /* 0x00c0440006067b82 */ /* 0x000f700000000000 */
[----:B------:R-:W5:Y:S08]  /*17c0*/  LDC.U8 R7, c[0x3][R7+0x110] ;  /* 0x00c0440007077b82 */ /* 0x000f700000000000 */
[----:B------:R-:W5:Y:S08]  /*17d0*/  LDC.U8 R20, c[0x3][R20+0x110] ;  /* 0x00c0440014147b82 */ /* 0x000f700000000000 */
[----:B------:R-:W5:Y:S01]  /*17e0*/  LDC.U8 R21, c[0x3][R21+0x110] ;  /* 0x00c0440015157b82 */ /* 0x000f620000000000 */
        /* <DEDUP_REMOVED lines=9> */
[----:B------:R-:W-:Y:S01]  /*1880*/  PRMT R10, R5, 0x7610, R10 ;  /* 0x00007610050a7816 */ /* 0x000fe2000000000a */
[----:B------:R-:W-:Y:S06]  /*1890*/  BRA.U UP0, `(.L_x_1) ;  /* 0xfffffff1006c7547 */ /* 0x000fec000b83ffff */
.L_x_0:
[----:B------:R-:W0:Y:S02]  /*18a0*/  LDC.64 R4, c[0x0][0x388] ;  /* 0x0000e200ff047b82 */ /* 0x000e240000000a00 */
[----:B0-----:R-:W2:Y:S04]  /*18b0*/  LDG.E.U8 R12, desc[UR22][R4.64+0x1] ;  /* 0x00000116040c7981 */ /* 0x001ea8000c1e1100 */
[----:B------:R-:W3:Y:S04]  /*18c0*/  LDG.E.U8 R11, desc[UR22][R4.64] ;  /* 0x00000016040b7981 */ /* 0x000ee8000c1e1100 */
[----:B------:R-:W4:Y:S04]  /*18d0*/  LDG.E.U8 R13, desc[UR22][R4.64+0x2] ;  /* 0x00000216040d7981 */ /* 0x000f28000c1e1100 */
[----:B------:R-:W5:Y:S04]  /*18e0*/  LDG.E.U8 R16, desc[UR22][R4.64+0x3] ;  /* 0x0000031604107981 */ /* 0x000f68000c1e1100 */
[----:B------:R-:W5:Y:S04]  /*18f0*/  LDG.E.U8 R27, desc[UR22][R4.64+0x5] ;  /* 0x00000516041b7981 */ /* 0x000f68000c1e1100 */
[----:B------:R-:W5:Y:S04]  /*1900*/  LDG.E.U8 R18, desc[UR22][R4.64+0x6] ;  /* 0x0000061604127981 */ /* 0x000f68000c1e1100 */
[----:B------:R-:W5:Y:S04]  /*1910*/  LDG.E.U8 R29, desc[UR22][R4.64+0x7] ;  /* 0x00000716041d7981 */ /* 0x000f68000c1e1100 */
[----:B------:R-:W5:Y:S01]  /*1920*/  LDG.E.U8 R19, desc[UR22][R4.64+0x4] ;  /* 0x0000041604137981 */ /* 0x000f62000c1e1100 */
[----:B--2---:R-:W-:-:S03]  /*1930*/  LOP3.LUT R23, R23, R12, RZ, 0x3c, !PT ;  /* 0x0000000c17177212 */ /* 0x004fc600078e3cff */
[----:B------:R-:W2:Y:S01]  /*1940*/  LDG.E.U8 R12, desc[UR22][R4.64+0x8] ;  /* 0x00000816040c7981 */ /* 0x000ea2000c1e1100 */
[----:B---3--:R-:W-:-:S03]  /*1950*/  LOP3.LUT R11, R22, R11, RZ, 0x3c, !PT ;  /* 0x0000000b160b7212 */ /* 0x008fc600078e3cff */
[----:B------:R-:W3:Y:S01]  /*1960*/  LDG.E.U8 R22, desc[UR22][R4.64+0xa] ;  /* 0x00000a1604167981 */ /* 0x000ee2000c1e1100 */
[----:B----4-:R-:W-:-:S03]  /*1970*/  LOP3.LUT R13, R24, R13, RZ, 0x3c, !PT ;  /* 0x0000000d180d7212 */ /* 0x010fc600078e3cff */
[----:B------:R-:W4:Y:S01]  /*1980*/  LDG.E.U8 R24, desc[UR22][R4.64+0xb] ;  /* 0x00000b1604187981 */ /* 0x000f22000c1e1100 */
[----:B-----5:R-:W-:-:S03]  /*1990*/  LOP3.LUT R25, R25, R16, RZ, 0x3c, !PT ;  /* 0x0000001019197212 */ /* 0x020fc600078e3cff */
[----:B------:R-:W5:Y:S01]  /*19a0*/  LDG.E.U8 R16, desc[UR22][R4.64+0xf] ;  /* 0x00000f1604107981 */ /* 0x000f62000c1e1100 */
[----:B------:R-:W-:-:S03]  /*19b0*/  LOP3.LUT R27, R2, R27, RZ, 0x3c, !PT ;  /* 0x0000001b021b7212 */ /* 0x000fc600078e3cff */
[----:B------:R-:W5:Y:S01]  /*19c0*/  LDG.E.U8 R2, desc[UR22][R4.64+0xd] ;  /* 0x00000d1604027981 */ /* 0x000f62000c1e1100 */
[----:B------:R-:W-:-:S03]  /*19d0*/  LOP3.LUT R3, R3, R18, RZ, 0x3c, !PT ;  /* 0x0000001203037212 */ /* 0x000fc600078e3cff */
[----:B------:R-:W5:Y:S01]  /*19e0*/  LDG.E.U8 R18, desc[UR22][R4.64+0x9] ;  /* 0x0000091604127981 */ /* 0x000f62000c1e1100 */
[----:B------:R-:W-:-:S03]  /*19f0*/  LOP3.LUT R29, R8, R29, RZ, 0x3c, !PT ;  /* 0x0000001d081d7212 */ /* 0x000fc600078e3cff */
[----:B------:R-:W5:Y:S01]  /*1a00*/  LDG.E.U8 R8, desc[UR22][R4.64+0xc] ;  /* 0x00000c1604087981 */ /* 0x000f62000c1e1100 */
[----:B--2---:R-:W-:-:S03]  /*1a10*/  LOP3.LUT R12, R17, R12, RZ, 0x3c, !PT ;  /* 0x0000000c110c7212 */ /* 0x004fc600078e3cff */
[----:B------:R-:W2:Y:S01]  /*1a20*/  LDG.E.U8 R17, desc[UR22][R4.64+0xe] ;  /* 0x00000e1604117981 */ /* 0x000ea2000c1e1100 */
[----:B------:R-:W-:Y:S02]  /*1a30*/  LOP3.LUT R19, R26, R19, RZ, 0x3c, !PT ;  /* 0x000000131a137212 */ /* 0x000fe400078e3cff */
[----:B---3--:R-:W-:Y:S02]  /*1a40*/  LOP3.LUT R9, R9, R22, RZ, 0x3c, !PT ;  /* 0x0000001609097212 */ /* 0x008fe400078e3cff */
[----:B----4-:R-:W-:Y:S02]  /*1a50*/  LOP3.LUT R24, R10, R24, RZ, 0x3c, !PT ;  /* 0x000000180a187212 */ /* 0x010fe400078e3cff */
[----:B-----5:R-:W-:Y:S02]  /*1a60*/  LOP3.LUT R21, R21, R16, RZ, 0x3c, !PT ;  /* 0x0000001015157212 */ /* 0x020fe400078e3cff */
[----:B------:R-:W-:Y:S02]  /*1a70*/  LOP3.LUT R7, R7, R2, RZ, 0x3c, !PT ;  /* 0x0000000207077212 */ /* 0x000fe400078e3cff */
[----:B------:R-:W-:-:S02]  /*1a80*/  LOP3.LUT R0, R0, R18, RZ, 0x3c, !PT ;  /* 0x0000001200007212 */ /* 0x000fc400078e3cff */
[----:B------:R-:W-:Y:S01]  /*1a90*/  LOP3.LUT R8, R6, R8, RZ, 0x3c, !PT ;  /* 0x0000000806087212 */ /* 0x000fe200078e3cff */
[----:B------:R-:W-:Y:S04]  /*1aa0*/  STG.E.U8 desc[UR22][R14.64], R11 ;  /* 0x0000000b0e007986 */ /* 0x000fe8000c101116 */
        /* <DEDUP_REMOVED lines=13> */
[----:B------:R-:W-:Y:S01]  /*1b80*/  STG.E.U8 desc[UR22][R14.64+0xf], R21 ;  /* 0x00000f150e007986 */ /* 0x000fe2000c101116 */
[----:B--2---:R-:W-:-:S05]  /*1b90*/  LOP3.LUT R17, R20, R17, RZ, 0x3c, !PT ;  /* 0x0000001114117212 */ /* 0x004fca00078e3cff */
[----:B------:R-:W-:Y:S01]  /*1ba0*/  STG.E.U8 desc[UR22][R14.64+0xe], R17 ;  /* 0x00000e110e007986 */ /* 0x000fe2000c101116 */
[----:B------:R-:W-:Y:S05]  /*1bb0*/  EXIT ;  /* 0x000000000000794d */ /* 0x000fea0003800000 */
.L_x_2:
[----:B------:R-:W-:-:S00]  /*1bc0*/  BRA `(.L_x_2) ;  /* 0xfffffffc00fc7947 */ /* 0x000fc0000383ffff */
[----:B------:R-:W-:-:S00]  /*1bd0*/  NOP ;  /* 0x0000000000007918 */ /* 0x000fc00000000000 */
        /* <DEDUP_REMOVED lines=10> */
.L_x_7:


//--------------------- .text._Z11AES_EncryptP9aes_blockPhii --------------------------
	.section	.text._Z11AES_EncryptP9aes_blockPhii,"ax",@progbits
	.align	128
        .global         _Z11AES_EncryptP9aes_blockPhii
        .type           _Z11AES_EncryptP9aes_blockPhii,@function
        .size           _Z11AES_EncryptP9aes_blockPhii,(.L_x_8 - _Z11AES_EncryptP9aes_blockPhii)
        .other          _Z11AES_EncryptP9aes_blockPhii,@"STO_CUDA_ENTRY STV_DEFAULT"
_Z11AES_EncryptP9aes_blockPhii:
.text._Z11AES_EncryptP9aes_blockPhii:
        /* <DEDUP_REMOVED lines=10> */
[----:B------:R-:W0:Y:S01]  /*00a0*/  LDC.64 R10, c[0x0][0x380] ;  /* 0x0000e000ff0a7b82 */ /* 0x000e220000000a00 */
[----:B------:R-:W1:Y:S01]  /*00b0*/  LDCU.64 UR22, c[0x0][0x358] ;  /* 0x00006b00ff1677ac */ /* 0x000e620008000a00 */
[----:B------:R-:W2:Y:S06]  /*00c0*/  LDCU UR5, c[0x0][0x390] ;  /* 0x00007200ff0577ac */ /* 0x000eac0008000800 */
[----:B------:R-:W3:Y:S01]  /*00d0*/  LDC.64 R18, c[0x0][0x388] ;  /* 0x0000e200ff127b82 */ /* 0x000ee20000000a00 */
[----:B------:R-:W4:Y:S01]  /*00e0*/  LDCU.U8 UR15, c[0x3][0x100] ;  /* 0x00c02000ff0f77ac */ /* 0x000f220008000000 */
[----:B------:R-:W0:Y:S01]  /*00f0*/  LDCU.U8 UR24, c[0x3][0x101] ;  /* 0x00c02020ff1877ac */ /* 0x000e220008000000 */
[----:B------:R-:W0:Y:S01]  /*0100*/  LDCU.U8 UR21, c[0x3][0x102] ;  /* 0x00c02040ff1577ac */ /* 0x000e220008000000 */
[----:B------:R-:W0:Y:S02]  /*0110*/  LDCU.U8 UR20, c[0x3][0x103] ;  /* 0x00c02060ff1477ac */ /* 0x000e240008000000 */
[----:B0-----:R-:W-:Y:S01]  /*0120*/  IMAD.WIDE R10, R3, 0x10, R10 ;  /* 0x00000010030a7825 */ /* 0x001fe200078e020a */
[----:B------:R-:W0:Y:S04]  /*0130*/  LDCU.U8 UR19, c[0x3][0x104] ;  /* 0x00c02080ff1377ac */ /* 0x000e280008000000 */
[----:B-1----:R-:W5:Y:S01]  /*0140*/  LDG.E.U8 R6, desc[UR22][R10.64] ;  /* 0x000000160a067981 */ /* 0x002f62000c1e1100 */
[----:B------:R-:W1:Y:S03]  /*0150*/  LDCU.U8 UR14, c[0x3][0x105] ;  /* 0x00c020a0ff0e77ac */ /* 0x000e660008000000 */
[----:B---3--:R-:W5:Y:S01]  /*0160*/  LDG.E.U8 R7, desc[UR22][R18.64] ;  /* 0x0000001612077981 */ /* 0x008f62000c1e1100 */
[----:B------:R-:W3:Y:S03]  /*0170*/  LDCU.U8 UR13, c[0x3][0x106] ;  /* 0x00c020c0ff0d77ac */ /* 0x000ee60008000000 */
[----:B------:R-:W2:Y:S01]  /*0180*/  LDG.E.U8 R17, desc[UR22][R18.64+0x3] ;  /* 0x0000031612117981 */ /* 0x000ea2000c1e1100 */
[----:B------:R-:W0:Y:S03]  /*0190*/  LDCU.U8 UR12, c[0x3][0x107] ;  /* 0x00c020e0ff0c77ac */ /* 0x000e260008000000 */
[----:B------:R-:W2:Y:S01]  /*01a0*/  LDG.E.U8 R24, desc[UR22][R10.64+0x3] ;  /* 0x000003160a187981 */ /* 0x000ea2000c1e1100 */
[----:B------:R-:W0:Y:S03]  /*01b0*/  LDCU.U8 UR11, c[0x3][0x108] ;  /* 0x00c02100ff0b77ac */ /* 0x000e260008000000 */
[----:B------:R-:W4:Y:S01]  /*01c0*/  LDG.E.U8 R26, desc[UR22][R18.64+0x1] ;  /* 0x00000116121a7981 */ /* 0x000f22000c1e1100 */
[----:B------:R-:W0:Y:S03]  /*01d0*/  LDCU.U8 UR10, c[0x3][0x109] ;  /* 0x00c02120ff0a77ac */ /* 0x000e260008000000 */
[----:B------:R-:W3:Y:S01]  /*01e0*/  LDG.E.U8 R0, desc[UR22][R18.64+0x5] ;  /* 0x0000051612007981 */ /* 0x000ee2000c1e1100 */
[----:B------:R-:W0:Y:S03]  /*01f0*/  LDCU.U8 UR9, c[0x3][0x10a] ;  /* 0x00c02140ff0977ac */ /* 0x000e260008000000 */
[----:B------:R-:W4:Y:S01]  /*0200*/  LDG.E.U8 R5, desc[UR22][R10.64+0x1] ;  /* 0x000001160a057981 */ /* 0x000f22000c1e1100 */
[----:B------:R-:W0:Y:S03]  /*0210*/  LDCU.U8 UR8, c[0x3][0x10b] ;  /* 0x00c02160ff0877ac */ /* 0x000e260008000000 */
[----:B------:R-:W3:Y:S01]  /*0220*/  LDG.E.U8 R25, desc[UR22][R10.64+0x5] ;  /* 0x000005160a197981 */ /* 0x000ee2000c1e1100 */
[----:B------:R-:W0:Y:S03]  /*0230*/  LDCU.U8 UR7, c[0x3][0x10c] ;  /* 0x00c02180ff0777ac */ /* 0x000e260008000000 */
[----:B------:R-:W3:Y:S04]  /*0240*/  LDG.E.U8 R20, desc[UR22][R18.64+0x7] ;  /* 0x0000071612147981 */ /* 0x000ee8000c1e1100 */
        /* <DEDUP_REMOVED lines=13> */
[----:B------:R-:W3:Y:S01]  /*0320*/  LDG.E.U8 R27, desc[UR22][R10.64+0x2] ;  /* 0x000002160a1b7981 */ /* 0x000ee2000c1e1100 */
[----:B-----5:R-:W-:-:S03]  /*0330*/  LOP3.LUT R6, R6, R7, RZ, 0x3c, !PT ;  /* 0x0000000706067212 */ /* 0x020fc600078e3cff */
[----:B------:R5:W5:Y:S01]  /*0340*/  LDG.E.U8 R7, desc[UR22][R18.64+0xd] ;  /* 0x00000d1612077981 */ /* 0x000b62000c1e1100 */
[----:B--2---:R-:W-:-:S03]  /*0350*/  LOP3.LUT R17, R24, R17, RZ, 0x3c, !PT ;  /* 0x0000001118117212 */ /* 0x004fc600078e3cff */
[----:B------:R-:W2:Y:S04]  /*0360*/  LDG.E.U8 R24, desc[UR22][R10.64+0x8] ;  /* 0x000008160a187981 */ /* 0x000ea8000c1e1100 */
[----:B------:R-:W2:Y:S01]  /*0370*/  LDG.E.U8 R19, desc[UR22][R10.64+0xe] ;  /* 0x00000e160a137981 */ /* 0x000ea2000c1e1100 */
[----:B----4-:R-:W-:-:S03]  /*0380*/  LOP3.LUT R5, R5, R26, RZ, 0x3c, !PT ;  /* 0x0000001a05057212 */ /* 0x010fc600078e3cff */
[----:B------:R-:W4:Y:S01]  /*0390*/  LDG.E.U8 R26, desc[UR22][R10.64+0x9] ;  /* 0x000009160a1a7981 */ /* 0x000f22000c1e1100 */
[----:B---3--:R-:W-:-:S03]  /*03a0*/  LOP3.LUT R0, R25, R0, RZ, 0x3c, !PT ;  /* 0x0000000019007212 */ /* 0x008fc600078e3cff */
[----:B------:R-:W3:Y:S01]  /*03b0*/  LDG.E.U8 R25, desc[UR22][R10.64+0xa] ;  /* 0x00000a160a197981 */ /* 0x000ee2000c1e1100 */
[----:B-----5:R-:W-:-:S03]  /*03c0*/  LOP3.LUT R18, R21, R20, RZ, 0x3c, !PT ;  /* 0x0000001415127212 */ /* 0x020fc600078e3cff */
[----:B------:R-:W5:Y:S04]  /*03d0*/  LDG.E.U8 R20, desc[UR22][R10.64+0xf] ;  /* 0x00000f160a147981 */ /* 0x000f68000c1e1100 */
[----:B------:R-:W5:Y:S01]  /*03e0*/  LDG.E.U8 R21, desc[UR22][R10.64+0xc] ;  /* 0x00000c160a157981 */ /* 0x000f62000c1e1100 */
[----:B------:R-:W-:-:S03]  /*03f0*/  LOP3.LUT R3, R22, R3, RZ, 0x3c, !PT ;  /* 0x0000000316037212 */ /* 0x000fc600078e3cff */
[----:B------:R-:W5:Y:S01]  /*0400*/  LDG.E.U8 R22, desc[UR22][R10.64+0xd] ;  /* 0x00000d160a167981 */ /* 0x000f62000c1e1100 */
[----:B------:R-:W-:-:S03]  /*0410*/  LOP3.LUT R16, R23, R16, RZ, 0x3c, !PT ;  /* 0x0000001017107212 */ /* 0x000fc600078e3cff */
[----:B------:R-:W5:Y:S01]  /*0420*/  LDG.E.U8 R23, desc[UR22][R10.64+0xb] ;  /* 0x00000b160a177981 */ /* 0x000f62000c1e1100 */
[----:B------:R-:W-:Y:S01]  /*0430*/  UISETP.GE.AND UP0, UPT, UR5, 0x21, UPT ;  /* 0x000000210500788c */ /* 0x000fe2000bf06270 */
[----:B------:R-:W0:Y:S01]  /*0440*/  LDCU.U8 UR18, c[0x3][0x10d] ;  /* 0x00c021a0ff1277ac */ /* 0x000e220008000000 */
[----:B------:R-:W0:Y:S01]  /*0450*/  LDCU.U8 UR17, c[0x3][0x10e] ;  /* 0x00c021c0ff1177ac */ /* 0x000e220008000000 */
[----:B------:R-:W0:Y:S01]  /*0460*/  LDCU.U8 UR16, c[0x3][0x10f] ;  /* 0x00c021e0ff1077ac */ /* 0x000e220008000000 */
[----:B------:R-:W-:Y:S01]  /*0470*/  UMOV UR4, 0x10 ;  /* 0x0000001000047882 */ /* 0x000fe20000000000 */
[----:B------:R-:W-:Y:S02]  /*0480*/  LOP3.LUT R2, R27, R2, RZ, 0x3c, !PT ;  /* 0x000000021b027212 */ /* 0x000fe400078e3cff */
[----:B--2---:R-:W-:Y:S02]  /*0490*/  LOP3.LUT R15, R24, R15, RZ, 0x3c, !PT ;  /* 0x0000000f180f7212 */ /* 0x004fe400078e3cff */
[----:B------:R-:W-:-:S02]  /*04a0*/  LOP3.LUT R8, R19, R8, RZ, 0x3c, !PT ;  /* 0x0000000813087212 */ /* 0x000fc400078e3cff */
[----:B----4-:R-:W-:Y:S02]  /*04b0*/  LOP3.LUT R13, R26, R13, RZ, 0x3c, !PT ;  /* 0x0000000d1a0d7212 */ /* 0x010fe400078e3cff */
[----:B---3--:R-:W-:-:S04]  /*04c0*/  LOP3.LUT R12, R25, R12, RZ, 0x3c, !PT ;  /* 0x0000000c190c7212 */ /* 0x008fc800078e3cff */
[----:B------:R-:W-:Y:S02]  /*04d0*/  PRMT R19, R12, 0x7610, R19 ;  /* 0x000076100c137816 */ /* 0x000fe40000000013 */
[----:B-----5:R-:W-:Y:S02]  /*04e0*/  LOP3.LUT R9, R20, R9, RZ, 0x3c, !PT ;  /* 0x0000000914097212 */ /* 0x020fe400078e3cff */
[----:B------:R-:W-:Y:S02]  /*04f0*/  LOP3.LUT R4, R21, R4, RZ, 0x3c, !PT ;  /* 0x0000000415047212 */ /* 0x000fe400078e3cff */
[----:B------:R-:W-:Y:S02]  /*0500*/  PRMT R21, R15, 0x7610, R21 ;  /* 0x000076100f157816 */ /* 0x000fe40000000015 */
[----:B------:R-:W-:Y:S02]  /*0510*/  LOP3.LUT R7, R22, R7, RZ, 0x3c, !PT ;  /* 0x0000000716077212 */ /* 0x000fe400078e3cff */
[----:B------:R-:W-:-:S02]  /*0520*/  PRMT R22, R13, 0x7610, R22 ;  /* 0x000076100d167816 */ /* 0x000fc40000000016 */
[----:B------:R-:W-:Y:S02]  /*0530*/  PRMT R15, R8, 0x7610, R15 ;  /* 0x00007610080f7816 */ /* 0x000fe4000000000f */
[----:B------:R-:W-:Y:S02]  /*0540*/  PRMT R20, R9, 0x7610, R20 ;  /* 0x0000761009147816 */ /* 0x000fe40000000014 */
[----:B------:R-:W-:Y:S01]  /*0550*/  LOP3.LUT R14, R23, R14, RZ, 0x3c, !PT ;  /* 0x0000000e170e7212 */ /* 0x000fe200078e3cff */
[----:B01----:R-:W-:Y:S06]  /*0560*/  BRA.U !UP0, `(.L_x_3) ;  /* 0x0000000d084c7547 */ /* 0x003fec000b800000 */
[----:B------:R-:W0:Y:S01]  /*0570*/  LDCU.64 UR26, c[0x0][0x388] ;  /* 0x00007100ff1a77ac */ /* 0x000e220008000a00 */
[----:B------:R-:W-:Y:S02]  /*0580*/  ULOP3.LUT UR24, UR24, 0xff, URZ, 0xc0, !UPT ;  /* 0x000000ff18187892 */ /* 0x000fe4000f8ec0ff */
[----:B------:R-:W-:Y:S02]  /*0590*/  ULOP3.LUT UR21, UR21, 0xff, URZ, 0xc0, !UPT ;  /* 0x000000ff15157892 */ /* 0x000fe4000f8ec0ff */
[----:B------:R-:W-:Y:S02]  /*05a0*/  ULOP3.LUT UR20, UR20, 0xff, URZ, 0xc0, !UPT ;  /* 0x000000ff14147892 */ /* 0x000fe4000f8ec0ff */
[----:B------:R-:W-:Y:S02]  /*05b0*/  ULOP3.LUT UR19, UR19, 0xff, URZ, 0xc0, !UPT ;  /* 0x000000ff13137892 */ /* 0x000fe4000f8ec0ff */
[----:B------:R-:W-:Y:S02]  /*05c0*/  ULOP3.LUT UR18, UR18, 0xff, URZ, 0xc0, !UPT ;  /* 0x000000ff12127892 */ /* 0x000fe4000f8ec0ff */
[----:B------:R-:W-:-:S02]  /*05d0*/  ULOP3.LUT UR17, UR17, 0xff, URZ, 0xc0, !UPT ;  /* 0x000000ff11117892 */ /* 0x000fc4000f8ec0ff */
[----:B------:R-:W-:Y:S02]  /*05e0*/  ULOP3.LUT UR16, UR16, 0xff, URZ, 0xc0, !UPT ;  /* 0x000000ff10107892 */ /* 0x000fe4000f8ec0ff */
[----:B0-----:R-:W-:Y:S02]  /*05f0*/  UIADD3 UR4, UP0, UPT, UR26, 0x1f, URZ ;  /* 0x0000001f1a047890 */ /* 0x001fe4000ff1e0ff */
[----:B------:R-:W-:Y:S02]  /*0600*/  ULOP3.LUT UR15, UR15, 0xff, URZ, 0xc0, !UPT ;  /* 0x000000ff0f0f7892 */ /* 0x000fe4000f8ec0ff */
[----:B------:R-:W-:Y:S02]  /*0610*/  UIADD3.X UR6, UPT, UPT, URZ, UR27, URZ, UP0, !UPT ;  /* 0x0000001bff067290 */ /* 0x000fe400087fe4ff */
[----:B------:R-:W-:Y:S01]  /*0620*/  ULOP3.LUT UR14, UR14, 0xff, URZ, 0xc0, !UPT ;  /* 0x000000ff0e0e7892 */ /* 0x000fe2000f8ec0ff */
[----:B------:R-:W-:Y:S01]  /*0630*/  IMAD.U32 R8, RZ, RZ, UR4 ;  /* 0x00000004ff087e24 */ /* 0x000fe2000f8e00ff */
[----:B------:R-:W-:-:S02]  /*0640*/  ULOP3.LUT UR13, UR13, 0xff, URZ, 0xc0, !UPT ;  /* 0x000000ff0d0d7892 */ /* 0x000fc4000f8ec0ff */
[----:B------:R-:W-:Y:S01]  /*0650*/  ULOP3.LUT UR12, UR12, 0xff, URZ, 0xc0, !UPT ;  /* 0x000000ff0c0c7892 */ /* 0x000fe2000f8ec0ff */
[----:B------:R-:W-:Y:S01]  /*0660*/  IMAD.U32 R9, RZ, RZ, UR6 ;  /* 0x00000006ff097e24 */ /* 0x000fe2000f8e00ff */
[----:B------:R-:W-:Y:S02]  /*0670*/  ULOP3.LUT UR11, UR11, 0xff, URZ, 0xc0, !UPT ;  /* 0x000000ff0b0b7892 */ /* 0x000fe4000f8ec0ff */
[----:B------:R-:W-:Y:S02]  /*0680*/  ULOP3.LUT UR10, UR10, 0xff, URZ, 0xc0, !UPT ;  /* 0x000000ff0a0a7892 */ /* 0x000fe4000f8ec0ff */
[----:B------:R-:W-:Y:S02]  /*0690*/  ULOP3.LUT UR9, UR9, 0xff, URZ, 0xc0, !UPT ;  /* 0x000000ff09097892 */ /* 0x000fe4000f8ec0ff */
[----:B------:R-:W-:Y:S02]  /*06a0*/  ULOP3.LUT UR8, UR8, 0xff, URZ, 0xc0, !UPT ;  /* 0x000000ff08087892 */ /* 0x000fe4000f8ec0ff */
[----:B------:R-:W-:-:S02]  /*06b0*/  ULOP3.LUT UR7, UR7, 0xff, URZ, 0xc0, !UPT ;  /* 0x000000ff07077892 */ /* 0x000fc4000f8ec0ff */
[----:B------:R-:W-:Y:S02]  /*06c0*/  UIADD3 UR5, UPT, UPT, UR5, -0x10, URZ ;  /* 0xfffffff005057890 */ /* 0x000fe4000fffe0ff */
[----:B------:R-:W-:Y:S02]  /*06d0*/  UIADD3 UR24, UPT, UPT, UR25, UR24, URZ ;  /* 0x0000001819187290 */ /* 0x000fe4000fffe0ff */
[----:B------:R-:W-:Y:S02]  /*06e0*/  UIADD3 UR21, UPT, UPT, UR25, UR21, URZ ;  /* 0x0000001519157290 */ /* 0x000fe4000fffe0ff */
[----:B------:R-:W-:Y:S02]  /*06f0*/  UIADD3 UR20, UPT, UPT, UR25, UR20, URZ ;  /* 0x0000001419147290 */ /* 0x000fe4000fffe0ff */
[----:B------:R-:W-:Y:S02]  /*0700*/  UIADD3 UR19, UPT, UPT, UR25, UR19, URZ ;  /* 0x0000001319137290 */ /* 0x000fe4000fffe0ff */
[----:B------:R-:W-:-:S02]  /*0710*/  UIADD3 UR18, UPT, UPT, UR25, UR18, URZ ;  /* 0x0000001219127290 */ /* 0x000fc4000fffe0ff */
[----:B------:R-:W-:Y:S02]  /*0720*/  UIADD3 UR17, UPT, UPT, UR25, UR17, URZ ;  /* 0x0000001119117290 */ /* 0x000fe4000fffe0ff */
        /* <DEDUP_REMOVED lines=9> */
[----:B------:R-:W-:Y:S01]  /*07c0*/  UIADD3 UR7, UPT, UPT, UR25, UR7, URZ ;  /* 0x0000000719077290 */ /* 0x000fe2000fffe0ff */
[----:B------:R-:W-:-:S11]  /*07d0*/  UMOV UR4, URZ ;  /* 0x000000ff00047c82 */ /* 0x000fd60008000000 */
.L_x_4:
[----:B------:R-:W-:Y:S02]  /*07e0*/  LOP3.LUT R6, R6, 0xff, RZ, 0xc0, !PT ;  /* 0x000000ff06067812 */ /* 0x000fe400078ec0ff */
[----:B------:R-:W-:Y:S02]  /*07f0*/  LOP3.LUT R5, R5, 0xff, RZ, 0xc0, !PT ;  /* 0x000000ff05057812 */ /* 0x000fe400078ec0ff */
[----:B------:R-:W-:Y:S02]  /*0800*/  LOP3.LUT R17, R17, 0xff, RZ, 0xc0, !PT ;  /* 0x000000ff11117812 */ /* 0x000fe400078ec0ff */
[----:B------:R-:W-:Y:S01]  /*0810*/  LOP3.LUT R3, R3, 0xff, RZ, 0xc0, !PT ;  /* 0x000000ff03037812 */ /* 0x000fe200078ec0ff */
[----:B------:R-:W0:Y:S01]  /*0820*/  LDC.U8 R6, c[0x3][R6] ;  /* 0x00c0000006067b82 */ /* 0x000e220000000000 */
[----:B------:R-:W-:Y:S02]  /*0830*/  LOP3.LUT R0, R0, 0xff, RZ, 0xc0, !PT ;  /* 0x000000ff00007812 */ /* 0x000fe400078ec0ff */
[----:B------:R-:W-:-:S02]  /*0840*/  LOP3.LUT R18, R18, 0xff, RZ, 0xc0, !PT ;  /* 0x000000ff12127812 */ /* 0x000fc400078ec0ff */
[----:B------:R-:W-:Y:S02]  /*0850*/  LOP3.LUT R13, R19, 0xff, RZ, 0xc0, !PT ;  /* 0x000000ff130d7812 */ /* 0x000fe400078ec0ff */
[----:B------:R-:W-:Y:S01]  /*0860*/  LOP3.LUT R25, R20, 0xff, RZ, 0xc0, !PT ;  /* 0x000000ff14197812 */ /* 0x000fe200078ec0ff */
[----:B------:R-:W1:Y:S01]  /*0870*/  LDC.U8 R0, c[0x3][R0] ;  /* 0x00c0000000007b82 */ /* 0x000e620000000000 */
[----:B------:R-:W-:Y:S02]  /*0880*/  LOP3.LUT R26, R15, 0xff, RZ, 0xc0, !PT ;  /* 0x000000ff0f1a7812 */ /* 0x000fe400078ec0ff */
[----:B------:R-:W-:Y:S02]  /*0890*/  LOP3.LUT R24, R21, 0xff, RZ, 0xc0, !PT ;  /* 0x000000ff15187812 */ /* 0x000fe400078ec0ff */
[----:B------:R-:W-:Y:S02]  /*08a0*/  LOP3.LUT R22, R22, 0xff, RZ, 0xc0, !PT ;  /* 0x000000ff16167812 */ /* 0x000fe400078ec0ff */
[----:B------:R-:W-:Y:S01]  /*08b0*/  LOP3.LUT R27, R7, 0xff, RZ, 0xc0, !PT ;  /* 0x000000ff071b7812 */ /* 0x000fe200078ec0ff */
[----:B------:R-:W2:Y:S01]  /*08c0*/  LDC.U8 R19, c[0x3][R26] ;  /* 0x00c000001a137b82 */ /* 0x000ea20000000000 */
[----:B------:R-:W-:-:S02]  /*08d0*/  LOP3.LUT R28, R4, 0xff, RZ, 0xc0, !PT ;  /* 0x000000ff041c7812 */ /* 0x000fc400078ec0ff */
[----:B------:R-:W-:Y:S02]  /*08e0*/  LOP3.LUT R23, R2, 0xff, RZ, 0xc0, !PT ;  /* 0x000000ff02177812 */ /* 0x000fe400078ec0ff */
[----:B------:R-:W-:Y:S02]  /*08f0*/  LOP3.LUT R16, R16, 0xff, RZ, 0xc0, !PT ;  /* 0x000000ff10107812 */ /* 0x000fe400078ec0ff */
[----:B------:R-:W-:Y:S01]  /*0900*/  LOP3.LUT R29, R14, 0xff, RZ, 0xc0, !PT ;  /* 0x000000ff0e1d7812 */ /* 0x000fe200078ec0ff */
[----:B------:R-:W3:Y:S08]  /*0910*/  LDC.U8 R7, c[0x3][R27] ;  /* 0x00c000001b077b82 */ /* 0x000ef00000000000 */
[----:B------:R-:W2:Y:S08]  /*0920*/  LDC.U8 R14, c[0x3][R25] ;  /* 0x00c00000190e7b82 */ /* 0x000eb00000000000 */
[----:B------:R-:W3:Y:S08]  /*0930*/  LDC.U8 R12, c[0x3][R28] ;  /* 0x00c000001c0c7b82 */ /* 0x000ef00000000000 */
[----:B------:R-:W4:Y:S08]  /*0940*/  LDC.U8 R4, c[0x3][R22] ;  /* 0x00c0000016047b82 */ /* 0x000f300000000000 */
[----:B------:R-:W4:Y:S08]  /*0950*/  LDC.U8 R15, c[0x3][R24] ;  /* 0x00c00000180f7b82 */ /* 0x000f300000000000 */
[----:B------:R-:W5:Y:S08]  /*0960*/  LDC.U8 R2, c[0x3][R29] ;  /* 0x00c000001d027b82 */ /* 0x000f700000000000 */
[----:B------:R-:W5:Y:S08]  /*0970*/  LDC.U8 R13, c[0x3][R13] ;  /* 0x00c000000d0d7b82 */ /* 0x000f700000000000 */
[----:B------:R-:W0:Y:S01]  /*0980*/  LDC.U8 R18, c[0x3][R18] ;  /* 0x00c0000012127b82 */ /* 0x000e220000000000 */
[----:B--2---:R-:W-:-:S07]  /*0990*/  PRMT R14, R19, 0x3340, R14 ;  /* 0x00003340130e7816 */ /* 0x004fce000000000e */
[----:B------:R-:W0:Y:S01]  /*09a0*/  LDC.U8 R21, c[0x3][R16] ;  /* 0x00c0000010157b82 */ /* 0x000e220000000000 */
[----:B---3--:R-:W-:-:S07]  /*09b0*/  PRMT R7, R12, 0x3340, R7 ;  /* 0x000033400c077816 */ /* 0x008fce0000000007 */
[----:B------:R-:W1:Y:S08]  /*09c0*/  LDC.U8 R3, c[0x3][R3] ;  /* 0x00c0000003037b82 */ /* 0x000e700000000000 */
[----:B------:R-:W2:Y:S01]  /*09d0*/  LDC.U8 R17, c[0x3][R17] ;  /* 0x00c0000011117b82 */ /* 0x000ea20000000000 */
[----:B----4-:R-:W-:Y:S02]  /*09e0*/  PRMT R19, R15, 0x3340, R4 ;  /* 0x000033400f137816 */ /* 0x010fe40000000004 */
[----:B------:R-:W-:-:S05]  /*09f0*/  PRMT R15, R7, 0x5410, R14 ;  /* 0x00005410070f7816 */ /* 0x000fca000000000e */
[----:B------:R-:W2:Y:S08]  /*0a00*/  LDC.U8 R20, c[0x3][R23] ;  /* 0x00c0000017147b82 */ /* 0x000eb00000000000 */
[----:B------:R-:W3:Y:S01]  /*0a10*/  LDC.U8 R5, c[0x3][R5] ;  /* 0x00c0000005057b82 */ /* 0x000ee20000000000 */
[----:B-----5:R-:W-:-:S04]  /*0a20*/  PRMT R2, R13, 0x3340, R2 ;  /* 0x000033400d027816 */ /* 0x020fc80000000002 */
[----:B------:R-:W-:Y:S02]  /*0a30*/  PRMT R14, R19, 0x5410, R2 ;  /* 0x00005410130e7816 */ /* 0x000fe40000000002 */
[----:B0-----:R-:W-:Y:S02]  /*0a40*/  PRMT R21, R21, 0x3340, R18 ;  /* 0x0000334015157816 */ /* 0x001fe40000000012 */
[----:B-1----:R-:W-:-:S04]  /*0a50*/  PRMT R4, R3, 0x3340, R0 ;  /* 0x0000334003047816 */ /* 0x002fc80000000000 */
[----:B------:R-:W-:Y:S02]  /*0a60*/  PRMT R13, R4, 0x5410, R21 ;  /* 0x00005410040d7816 */ /* 0x000fe40000000015 */
[----:B--2---:R-:W-:Y:S02]  /*0a70*/  PRMT R12, R20, 0x3340, R17 ;  /* 0x00003340140c7816 */ /* 0x004fe40000000011 */
[----:B---3--:R-:W-:-:S04]  /*0a80*/  PRMT R25, R6, 0x3340, R5 ;  /* 0x0000334006197816 */ /* 0x008fc80000000005 */
[----:B------:R-:W-:-:S05]  /*0a90*/  PRMT R12, R25, 0x5410, R12 ;  /* 0x00005410190c7816 */ /* 0x000fca000000000c */
[----:B------:R0:W-:Y:S04]  /*0aa0*/  STL.128 [R1], R12 ;  /* 0x0000000c01007387 */ /* 0x0001e80000100c00 */
[----:B------:R-:W2:Y:S04]  /*0ab0*/  LDL.U8 R4, [UR24] ;  /* 0x00000018ff047983 */ /* 0x000ea80008100000 */
[----:B------:R-:W2:Y:S04]  /*0ac0*/  LDL.U8 R7, [UR21] ;  /* 0x00000015ff077983 */ /* 0x000ea80008100000 */
[----:B------:R-:W3:Y:S01]  /*0ad0*/  LDL.U8 R2, [UR20] ;  /* 0x00000014ff027983 */ /* 0x000ee20008100000 */
[----:B0-----:R-:W-:-:S03]  /*0ae0*/  IMAD.MOV.U32 R12, RZ, RZ, R8 ;  /* 0x000000ffff0c7224 */ /* 0x001fc600078e0008 */
[----:B------:R-:W4:Y:S01]  /*0af0*/  LDL.U8 R5, [UR15] ;  /* 0x0000000fff057983 */ /* 0x000f220008100000 */
[----:B------:R-:W-:-:S03]  /*0b00*/  IMAD.MOV.U32 R13, RZ, RZ, R9 ;  /* 0x000000ffff0d7224 */ /* 0x000fc600078e0009 */
[----:B------:R-:W5:Y:S04]  /*0b10*/  LDL.U8 R0, [UR14] ;  /* 0x0000000eff007983 */ /* 0x000f680008100000 */
[----:B------:R-:W5:Y:S04]  /*0b20*/  LDG.E.U8 R9, desc[UR22][R12.64+-0xe] ;  /* 0xfffff2160c097981 */ /* 0x000f68000c1e1100 */
[----:B------:R-:W5:Y:S04]  /*0b30*/  LDG.E.U8 R8, desc[UR22][R12.64+-0xd] ;  /* 0xfffff3160c087981 */ /* 0x000f68000c1e1100 */
[----:B------:R-:W5:Y:S04]  /*0b40*/  LDG.E.U8 R6, desc[UR22][R12.64+-0xf] ;  /* 0xfffff1160c067981 */ /* 0x000f68000c1e1100 */
[----:B------:R-:W5:Y:S04]  /*0b50*/  LDL.U8 R3, [UR13] ;  /* 0x0000000dff037983 */ /* 0x000f680008100000 */
[----:B------:R-:W5:Y:S04]  /*0b60*/  LDL.U8 R15, [UR19] ;  /* 0x00000013ff0f7983 */ /* 0x000f680008100000 */
[----:B------:R-:W5:Y:S04]  /*0b70*/  LDG.E.U8 R17, desc[UR22][R12.64+-0xc] ;  /* 0xfffff4160c117981 */ /* 0x000f68000c1e1100 */
[----:B------:R-:W5:Y:S04]  /*0b80*/  LDL.U8 R16, [UR12] ;  /* 0x0000000cff107983 */ /* 0x000f680008100000 */
[----:B------:R-:W5:Y:S04]  /*0b90*/  LDG.E.U8 R23, desc[UR22][R12.64+-0xa] ;  /* 0xfffff6160c177981 */ /* 0x000f68000c1e1100 */
[----:B------:R-:W5:Y:S04]  /*0ba0*/  LDG.E.U8 R20, desc[UR22][R12.64+-0xb] ;  /* 0xfffff5160c147981 */ /* 0x000f68000c1e1100 */
[----:B------:R-:W5:Y:S04]  /*0bb0*/  LDG.E.U8 R14, desc[UR22][R12.64+-0x9] ;  /* 0xfffff7160c0e7981 */ /* 0x000f68000c1e1100 */
[----:B------:R-:W5:Y:S04]  /*0bc0*/  LDL.U8 R21, [UR10] ;  /* 0x0000000aff157983 */ /* 0x000f680008100000 */
[----:B------:R-:W5:Y:S04]  /*0bd0*/  LDL.U8 R22, [UR9] ;  /* 0x00000009ff167983 */ /* 0x000f680008100000 */
[----:B------:R-:W5:Y:S01]  /*0be0*/  LDL.U8 R19, [UR8] ;  /* 0x00000008ff137983 */ /* 0x000f620008100000 */
[----:B--2---:R-:W-:-:S02]  /*0bf0*/  LOP3.LUT R18, R7, 0xffff, R4, 0x48, !PT ;  /* 0x0000ffff07127812 */ /* 0x004fc400078e4804 */
[----:B---3--:R-:W-:Y:S02]  /*0c00*/  LOP3.LUT R24, R2, 0xffff, R7, 0x48, !PT ;  /* 0x0000ffff02187812 */ /* 0x008fe400078e4807 */
[----:B------:R-:W-:Y:S02]  /*0c10*/  LOP3.LUT R29, R18, 0xff, RZ, 0xc0, !PT ;  /* 0x000000ff121d7812 */ /* 0x000fe400078ec0ff */
[----:B------:R-:W-:Y:S01]  /*0c20*/  LOP3.LUT R28, R24, 0xff, RZ, 0xc0, !PT ;  /* 0x000000ff181c7812 */ /* 0x000fe200078ec0ff */
[----:B------:R-:W2:Y:S01]  /*0c30*/  LDG.E.U8 R18, desc[UR22][R12.64+-0x8] ;  /* 0xfffff8160c127981 */ /* 0x000ea2000c1e1100 */
[----:B------:R-:W5:Y:S08]  /*0c40*/  LDC.U8 R24, c[0x3][R29+0x220] ;  /* 0x00c088001d187b82 */ /* 0x000f700000000000 */
[----:B------:R-:W0:Y:S01]  /*0c50*/  LDC.U8 R25, c[0x3][R28+0x220] ;  /* 0x00c088001c197b82 */ /* 0x000e220000000000 */
[----:B----4-:R-:W-:-:S02]  /*0c60*/  LOP3.LUT R27, R7, R4, R5, 0x96, !PT ;  /* 0x00000004071b7212 */ /* 0x010fc400078e9605 */
[C---:B-----5:R-:W-:Y:S02]  /*0c70*/  LOP3.LUT R24, R4.reuse, R24, R9, 0x96, !PT ;  /* 0x0000001804187212 */ /* 0x060fe400078e9609 */
[----:B------:R-:W-:Y:S02]  /*0c80*/  LOP3.LUT R9, R4, 0xffff, R5, 0x48, !PT ;  /* 0x0000ffff04097812 */ /* 0x000fe400078e4805 */
[----:B------:R-:W3:Y:S01]  /*0c90*/  LDL.U8 R4, [UR11] ;  /* 0x0000000bff047983 */ /* 0x000ee20008100000 */
[----:B0-----:R-:W-:-:S03]  /*0ca0*/  LOP3.LUT R25, R7, R25, R8, 0x96, !PT ;  /* 0x0000001907197212 */ /* 0x001fc600078e9608 */
[----:B------:R-:W4:Y:S01]  /*0cb0*/  LDG.E.U8 R7, desc[UR22][R12.64+-0x5] ;  /* 0xfffffb160c077981 */ /* 0x000f22000c1e1100 */
[----:B------:R-:W-:-:S03]  /*0cc0*/  LOP3.LUT R9, R9, 0xff, RZ, 0xc0, !PT ;  /* 0x000000ff09097812 */ /* 0x000fc600078ec0ff */
[----:B------:R-:W5:Y:S03]  /*0cd0*/  LDG.E.U8 R8, desc[UR22][R12.64+-0x6] ;  /* 0xfffffa160c087981 */ /* 0x000f66000c1e1100 */
[----:B------:R-:W0:Y:S02]  /*0ce0*/  LDC.U8 R9, c[0x3][R9+0x220] ;  /* 0x00c0880009097b82 */ /* 0x000e240000000000 */
[----:B0-----:R-:W-:Y:S02]  /*0cf0*/  LOP3.LUT R6, R5, R9, R6, 0x96, !PT ;  /* 0x0000000905067212 */ /* 0x001fe400078e9606 */
[----:B------:R-:W5:Y:S01]  /*0d00*/  LDG.E.U8 R9, desc[UR22][R12.64+-0x7] ;  /* 0xfffff9160c097981 */ /* 0x000f62000c1e1100 */
[----:B------:R-:W-:-:S04]  /*0d10*/  LOP3.LUT R5, R2, 0xffff, R5, 0x48, !PT ;  /* 0x0000ffff02057812 */ /* 0x000fc800078e4805 */
[----:B------:R-:W-:-:S04]  /*0d20*/  LOP3.LUT R5, R5, 0xff, RZ, 0xc0, !PT ;  /* 0x000000ff05057812 */ /* 0x000fc800078ec0ff */
[----:B------:R0:W1:Y:S01]  /*0d30*/  LDC.U8 R26, c[0x3][R5+0x220] ;  /* 0x00c08800051a7b82 */ /* 0x0000620000000000 */
[-CC-:B------:R-:W-:Y:S02]  /*0d40*/  LOP3.LUT R6, R6, R27.reuse, R2.reuse, 0x96, !PT ;  /* 0x0000001b06067212 */ /* 0x180fe400078e9602 */
[-C--:B0-----:R-:W-:Y:S02]  /*0d50*/  LOP3.LUT R5, R24, R27.reuse, R2, 0x96, !PT ;  /* 0x0000001b18057212 */ /* 0x081fe400078e9602 */
[----:B------:R-:W-:Y:S02]  /*0d60*/  LOP3.LUT R24, R3, 0xffff, R0, 0x48, !PT ;  /* 0x0000ffff03187812 */ /* 0x000fe400078e4800 */
[----:B------:R-:W-:Y:S02]  /*0d70*/  LOP3.LUT R2, R25, R27, R2, 0x96, !PT ;  /* 0x0000001b19027212 */ /* 0x000fe400078e9602 */
[----:B------:R-:W-:-:S06]  /*0d80*/  LOP3.LUT R25, R24, 0xff, RZ, 0xc0, !PT ;  /* 0x000000ff18197812 */ /* 0x000fcc00078ec0ff */
[----:B------:R-:W0:Y:S01]  /*0d90*/  LDC.U8 R25, c[0x3][R25+0x220] ;  /* 0x00c0880019197b82 */ /* 0x000e220000000000 */
[----:B------:R-:W-:Y:S02]  /*0da0*/  LOP3.LUT R24, R0, 0xffff, R15, 0x48, !PT ;  /* 0x0000ffff00187812 */ /* 0x000fe400078e480f */
[----:B-1----:R-:W-:Y:S02]  /*0db0*/  LOP3.LUT R17, R27, R26, R17, 0x96, !PT ;  /* 0x0000001a1b117212 */ /* 0x002fe400078e9611 */
[----:B------:R-:W-:Y:S02]  /*0dc0*/  LOP3.LUT R27, R24, 0xff, RZ, 0xc0, !PT ;  /* 0x000000ff181b7812 */ /* 0x000fe400078ec0ff */
[----:B------:R-:W-:-:S04]  /*0dd0*/  LOP3.LUT R24, R16, 0xffff, R3, 0x48, !PT ;  /* 0x0000ffff10187812 */ /* 0x000fc800078e4803 */
[----:B------:R-:W-:Y:S01]  /*0de0*/  LOP3.LUT R29, R24, 0xff, RZ, 0xc0, !PT ;  /* 0x000000ff181d7812 */ /* 0x000fe200078ec0ff */
[----:B------:R-:W1:Y:S08]  /*0df0*/  LDC.U8 R27, c[0x3][R27+0x220] ;  /* 0x00c088001b1b7b82 */ /* 0x000e700000000000 */
[----:B------:R-:W1:Y:S01]  /*0e00*/  LDC.U8 R24, c[0x3][R29+0x220] ;  /* 0x00c088001d187b82 */ /* 0x000e620000000000 */
[----:B0-----:R-:W-:-:S02]  /*0e10*/  LOP3.LUT R26, R0, R25, R23, 0x96, !PT ;  /* 0x00000019001a7212 */ /* 0x001fc400078e9617 */
[----:B------:R-:W-:-:S04]  /*0e20*/  LOP3.LUT R23, R16, 0xffff, R15, 0x48, !PT ;  /* 0x0000ffff10177812 */ /* 0x000fc800078e480f */
[----:B------:R-:W-:-:S04]  /*0e30*/  LOP3.LUT R28, R23, 0xff, RZ, 0xc0, !PT ;  /* 0x000000ff171c7812 */ /* 0x000fc800078ec0ff */
[----:B------:R-:W2:Y:S01]  /*0e40*/  LDC.U8 R23, c[0x3][R28+0x220] ;  /* 0x00c088001c177b82 */ /* 0x000ea20000000000 */
[----:B------:R-:W-:-:S04]  /*0e50*/  LOP3.LUT R25, R3, R0, R15, 0x96, !PT ;  /* 0x0000000003197212 */ /* 0x000fc800078e960f */
[----:B------:R-:W-:Y:S02]  /*0e60*/  LOP3.LUT R0, R26, R25, R16, 0x96, !PT ;  /* 0x000000191a007212 */ /* 0x000fe400078e9610 */
[----:B-1----:R-:W-:Y:S02]  /*0e70*/  LOP3.LUT R20, R15, R27, R20, 0x96, !PT ;  /* 0x0000001b0f147212 */ /* 0x002fe400078e9614 */
[----:B------:R-:W-:Y:S02]  /*0e80*/  LOP3.LUT R15, R22, 0xffff, R21, 0x48, !PT ;  /* 0x0000ffff160f7812 */ /* 0x000fe400078e4815 */
[----:B------:R-:W-:Y:S02]  /*0e90*/  LOP3.LUT R14, R3, R24, R14, 0x96, !PT ;  /* 0x00000018030e7212 */ /* 0x000fe400078e960e */
[-CC-:B------:R-:W-:Y:S01]  /*0ea0*/  LOP3.LUT R3, R20, R25.reuse, R16.reuse, 0x96, !PT ;  /* 0x0000001914037212 */ /* 0x180fe200078e9610 */
[----:B------:R-:W5:Y:S01]  /*0eb0*/  LDG.E.U8 R24, desc[UR22][R12.64+-0x4] ;  /* 0xfffffc160c187981 */ /* 0x000f62000c1e1100 */
[----:B------:R-:W-:-:S02]  /*0ec0*/  LOP3.LUT R16, R14, R25, R16, 0x96, !PT ;  /* 0x000000190e107212 */ /* 0x000fc400078e9610 */
[----:B------:R-:W-:Y:S01]  /*0ed0*/  LOP3.LUT R14, R19, 0xffff, R22, 0x48, !PT ;  /* 0x0000ffff130e7812 */ /* 0x000fe200078e4816 */
[----:B------:R-:W5:Y:S01]  /*0ee0*/  LDL.U8 R20, [UR17] ;  /* 0x00000011ff147983 */ /* 0x000f620008100000 */
[----:B------:R-:W-:Y:S02]  /*0ef0*/  LOP3.LUT R27, R15, 0xff, RZ, 0xc0, !PT ;  /* 0x000000ff0f1b7812 */ /* 0x000fe400078ec0ff */
[----:B------:R-:W-:Y:S01]  /*0f00*/  LOP3.LUT R26, R14, 0xff, RZ, 0xc0, !PT ;  /* 0x000000ff0e1a7812 */ /* 0x000fe200078ec0ff */
[----:B------:R-:W5:Y:S01]  /*0f10*/  LDL.U8 R15, [UR18] ;  /* 0x00000012ff0f7983 */ /* 0x000f620008100000 */
[----:B------:R-:W5:Y:S08]  /*0f20*/  LDC.U8 R14, c[0x3][R27+0x220] ;  /* 0x00c088001b0e7b82 */ /* 0x000f700000000000 */
[----:B------:R-:W4:Y:S01]  /*0f30*/  LDC.U8 R26, c[0x3][R26+0x220] ;  /* 0x00c088001a1a7b82 */ /* 0x000f220000000000 */
[----:B--2---:R-:W-:-:S02]  /*0f40*/  LOP3.LUT R18, R25, R23, R18, 0x96, !PT ;  /* 0x0000001719127212 */ /* 0x004fc400078e9612 */
[----:B------:R-:W2:Y:S01]  /*0f50*/  LDL.U8 R23, [UR7] ;  /* 0x00000007ff177983 */ /* 0x000ea20008100000 */
[C-C-:B---3--:R-:W-:Y:S02]  /*0f60*/  LOP3.LUT R28, R22.reuse, R21, R4.reuse, 0x96, !PT ;  /* 0x00000015161c7212 */ /* 0x148fe400078e9604 */
[----:B----4-:R-:W-:Y:S02]  /*0f70*/  LOP3.LUT R26, R22, R26, R7, 0x96, !PT ;  /* 0x0000001a161a7212 */ /* 0x010fe400078e9607 */
[C---:B------:R-:W-:Y:S01]  /*0f80*/  LOP3.LUT R7, R21.reuse, 0xffff, R4, 0x48, !PT ;  /* 0x0000ffff15077812 */ /* 0x040fe200078e4804 */
[----:B------:R-:W3:Y:S01]  /*0f90*/  LDG.E.U8 R22, desc[UR22][R12.64+-0x3] ;  /* 0xfffffd160c167981 */ /* 0x000ee2000c1e1100 */
[----:B-----5:R-:W-:-:S03]  /*0fa0*/  LOP3.LUT R25, R21, R14, R8, 0x96, !PT ;  /* 0x0000000e15197212 */ /* 0x020fc600078e9608 */
[----:B------:R-:W4:Y:S01]  /*0fb0*/  LDG.E.U8 R8, desc[UR22][R12.64+-0x2] ;  /* 0xfffffe160c087981 */ /* 0x000f22000c1e1100 */
[----:B------:R-:W-:-:S03]  /*0fc0*/  LOP3.LUT R7, R7, 0xff, RZ, 0xc0, !PT ;  /* 0x000000ff07077812 */ /* 0x000fc600078ec0ff */
[----:B------:R-:W5:Y:S03]  /*0fd0*/  LDL.U8 R14, [UR16] ;  /* 0x00000010ff0e7983 */ /* 0x000f660008100000 */
[----:B------:R-:W0:Y:S01]  /*0fe0*/  LDC.U8 R7, c[0x3][R7+0x220] ;  /* 0x00c0880007077b82 */ /* 0x000e220000000000 */
[----:B------:R1:W5:Y:S01]  /*0ff0*/  LDG.E.U8 R21, desc[UR22][R12.64] ;  /* 0x000000160c157981 */ /* 0x000362000c1e1100 */
[----:B0-----:R-:W-:-:S03]  /*1000*/  LOP3.LUT R7, R4, R7, R9, 0x96, !PT ;  /* 0x0000000704077212 */ /* 0x001fc600078e9609 */
[----:B------:R-:W5:Y:S01]  /*1010*/  LDG.E.U8 R9, desc[UR22][R12.64+-0x1] ;  /* 0xffffff160c097981 */ /* 0x000f62000c1e1100 */
[----:B------:R-:W-:-:S04]  /*1020*/  LOP3.LUT R27, R19, 0xffff, R4, 0x48, !PT ;  /* 0x0000ffff131b7812 */ /* 0x000fc800078e4804 */
[----:B------:R-:W-:Y:S02]  /*1030*/  LOP3.LUT R29, R27, 0xff, RZ, 0xc0, !PT ;  /* 0x000000ff1b1d7812 */ /* 0x000fe400078ec0ff */
[-CC-:B------:R-:W-:Y:S02]  /*1040*/  LOP3.LUT R4, R25, R28.reuse, R19.reuse, 0x96, !PT ;  /* 0x0000001c19047212 */ /* 0x180fe400078e9613 */
[----:B------:R-:W0:Y:S01]  /*1050*/  LDC.U8 R25, c[0x3][R29+0x220] ;  /* 0x00c088001d197b82 */ /* 0x000e220000000000 */
[-CC-:B------:R-:W-:Y:S02]  /*1060*/  LOP3.LUT R7, R7, R28.reuse, R19.reuse, 0x96, !PT ;  /* 0x0000001c07077212 */ /* 0x180fe400078e9613 */
[----:B------:R-:W-:Y:S02]  /*1070*/  LOP3.LUT R19, R26, R28, R19, 0x96, !PT ;  /* 0x0000001c1a137212 */ /* 0x000fe400078e9613 */
[----:B0-----:R-:W-:Y:S02]  /*1080*/  LOP3.LUT R24, R28, R25, R24, 0x96, !PT ;  /* 0x000000191c187212 */ /* 0x001fe400078e9618 */
[----:B------:R-:W-:-:S04]  /*1090*/  LOP3.LUT R25, R20, 0xffff, R15, 0x48, !PT ;  /* 0x0000ffff14197812 */ /* 0x000fc800078e480f */
[----:B------:R-:W-:-:S04]  /*10a0*/  LOP3.LUT R28, R25, 0xff, RZ, 0xc0, !PT ;  /* 0x000000ff191c7812 */ /* 0x000fc800078ec0ff */
[----:B------:R-:W4:Y:S01]  /*10b0*/  LDC.U8 R25, c[0x3][R28+0x220] ;  /* 0x00c088001c197b82 */ /* 0x000f220000000000 */
[----:B--2---:R-:W-:-:S04]  /*10c0*/  LOP3.LUT R26, R15, 0xffff, R23, 0x48, !PT ;  /* 0x0000ffff0f1a7812 */ /* 0x004fc800078e4817 */
[----:B------:R-:W-:-:S04]  /*10d0*/  LOP3.LUT R29, R26, 0xff, RZ, 0xc0, !PT ;  /* 0x000000ff1a1d7812 */ /* 0x000fc800078ec0ff */
[----:B------:R-:W3:Y:S01]  /*10e0*/  LDC.U8 R27, c[0x3][R29+0x220] ;  /* 0x00c088001d1b7b82 */ /* 0x000ee20000000000 */
[----:B------:R-:W-:Y:S01]  /*10f0*/  UIADD3 UR6, UPT, UPT, UR4, 0x20, URZ ;  /* 0x0000002004067890 */ /* 0x000fe2000fffe0ff */
[----:B---3--:R-:W-:Y:S02]  /*1100*/  LOP3.LUT R27, R23, R27, R22, 0x96, !PT ;  /* 0x0000001b171b7212 */ /* 0x008fe400078e9616 */
[----:B----4-:R-:W-:Y:S02]  /*1110*/  LOP3.LUT R25, R15, R25, R8, 0x96, !PT ;  /* 0x000000190f197212 */ /* 0x010fe400078e9608 */
[C---:B-----5:R-:W-:Y:S02]  /*1120*/  LOP3.LUT R8, R14.reuse, 0xffff, R20, 0x48, !PT ;  /* 0x0000ffff0e087812 */ /* 0x060fe400078e4814 */
[----:B------:R-:W-:Y:S02]  /*1130*/  LOP3.LUT R22, R14, 0xffff, R23, 0x48, !PT ;  /* 0x0000ffff0e167812 */ /* 0x000fe400078e4817 */
[----:B------:R-:W-:-:S02]  /*1140*/  LOP3.LUT R26, R8, 0xff, RZ, 0xc0, !PT ;  /* 0x000000ff081a7812 */ /* 0x000fc400078ec0ff */
[----:B------:R-:W-:Y:S02]  /*1150*/  LOP3.LUT R22, R22, 0xff, RZ, 0xc0, !PT ;  /* 0x000000ff16167812 */ /* 0x000fe400078ec0ff */
[----:B------:R-:W0:Y:S08]  /*1160*/  LDC.U8 R8, c[0x3][R26+0x220] ;  /* 0x00c088001a087b82 */ /* 0x000e300000000000 */
[----:B------:R-:W2:Y:S01]  /*1170*/  LDC.U8 R22, c[0x3][R22+0x220] ;  /* 0x00c0880016167b82 */ /* 0x000ea20000000000 */
[----:B------:R-:W-:Y:S01]  /*1180*/  LOP3.LUT R23, R20, R15, R23, 0x96, !PT ;  /* 0x0000000f14177212 */ /* 0x000fe200078e9617 */
[----:B------:R-:W-:-:S02]  /*1190*/  UISETP.GE.AND UP0, UPT, UR6, UR5, UPT ;  /* 0x000000050600728c */ /* 0x000fc4000bf06270 */
[----:B------:R-:W-:Y:S01]  /*11a0*/  UIADD3 UR4, UPT, UPT, UR4, 0x10, URZ ;  /* 0x0000001004047890 */ /* 0x000fe2000fffe0ff */
[----:B0-----:R-:W-:Y:S02]  /*11b0*/  LOP3.LUT R15, R20, R8, R9, 0x96, !PT ;  /* 0x00000008140f7212 */ /* 0x001fe400078e9609 */
[----:B------:R-:W-:Y:S02]  /*11c0*/  IADD3 R8, P0, PT, R12, 0x10, RZ ;  /* 0x000000100c087810 */ /* 0x000fe40007f1e0ff */
[----:B-1----:R-:W-:-:S03]  /*11d0*/  LOP3.LUT R12, R25, R23, R14, 0x96, !PT ;  /* 0x00000017190c7212 */ /* 0x002fc600078e960e */
[----:B------:R-:W-:Y:S01]  /*11e0*/  IMAD.X R9, RZ, RZ, R13, P0 ;  /* 0x000000ffff097224 */ /* 0x000fe200000e060d */
[----:B--2---:R-:W-:Y:S02]  /*11f0*/  LOP3.LUT R21, R23, R22, R21, 0x96, !PT ;  /* 0x0000001617157212 */ /* 0x004fe400078e9615 */
[-C--:B------:R-:W-:Y:S02]  /*1200*/  LOP3.LUT R13, R27, R23.reuse, R14, 0x96, !PT ;  /* 0x000000171b0d7212 */ /* 0x080fe400078e960e */
[----:B------:R-:W-:Y:S02]  /*1210*/  PRMT R20, R21, 0x7610, R20 ;  /* 0x0000761015147816 */ /* 0x000fe40000000014 */
[----:B------:R-:W-:Y:S02]  /*1220*/  LOP3.LUT R15, R15, R23, R14, 0x96, !PT ;  /* 0x000000170f0f7212 */ /* 0x000fe400078e960e */
[----:B------:R-:W-:Y:S02]  /*1230*/  PRMT R22, R4, 0x7610, R22 ;  /* 0x0000761004167816 */ /* 0x000fe40000000016 */
[----:B------:R-:W-:-:S02]  /*1240*/  PRMT R21, R7, 0x7610, R21 ;  /* 0x0000761007157816 */ /* 0x000fc40000000015 */
[----:B------:R-:W-:Y:S02]  /*1250*/  PRMT R14, R24, 0x7610, R14 ;  /* 0x00007610180e7816 */ /* 0x000fe4000000000e */
[----:B------:R-:W-:Y:S02]  /*1260*/  PRMT R7, R12, 0x7610, R7 ;  /* 0x000076100c077816 */ /* 0x000fe40000000007 */
[----:B------:R-:W-:Y:S01]  /*1270*/  PRMT R4, R13, 0x7610, R4 ;  /* 0x000076100d047816 */ /* 0x000fe20000000004 */
[----:B------:R-:W-:Y:S06]  /*1280*/  BRA.U !UP0, `(.L_x_4) ;  /* 0xfffffff508547547 */ /* 0x000fec000b83ffff */
[----:B------:R-:W-:-:S05]  /*1290*/  UMOV UR4, UR6 ;  /* 0x0000000600047c82 */ /* 0x000fca0008000000 */
.L_x_3:
[----:B------:R-:W-:Y:S01]  /*12a0*/  LOP3.LUT R23, R18, 0xff, RZ, 0xc0, !PT ;  /* 0x000000ff12177812 */ /* 0x000fe200078ec0ff */
[----:B------:R-:W0:Y:S01]  /*12b0*/  LDC.U8 R24, c[0x3][0x101] ;  /* 0x00c04040ff187b82 */ /* 0x000e220000000000 */
[----:B------:R-:W-:Y:S01]  /*12c0*/  LOP3.LUT R13, R21, 0xff, RZ, 0xc0, !PT ;  /* 0x000000ff150d7812 */ /* 0x000fe200078ec0ff */
[----:B------:R-:W1:Y:S01]  /*12d0*/  LDCU.64 UR6, c[0x0][0x388] ;  /* 0x00007100ff0677ac */ /* 0x000e620008000a00 */
        /* <DEDUP_REMOVED lines=8> */
[----:B------:R-:W3:Y:S01]  /*1360*/  LDC.U8 R18, c[0x3][R18] ;  /* 0x00c0000012127b82 */ /* 0x000ee20000000000 */
[----:B------:R-:W-:Y:S02]  /*1370*/  LOP3.LUT R12, R22, 0xff, RZ, 0xc0, !PT ;  /* 0x000000ff160c7812 */ /* 0x000fe400078ec0ff */
[----:B------:R-:W-:Y:S01]  /*1380*/  LOP3.LUT R4, R7, 0xff, RZ, 0xc0, !PT ;  /* 0x000000ff07047812 */ /* 0x000fe200078ec0ff */
[----:B-1----:R-:W-:Y:S01]  /*1390*/  UIADD3 UR4, UP0, UPT, UR4, UR6, URZ ;  /* 0x0000000604047290 */ /* 0x002fe2000ff1e0ff */
[----:B------:R-:W-:-:S02]  /*13a0*/  LOP3.LUT R2, R2, 0xff, RZ, 0xc0, !PT ;  /* 0x000000ff02027812 */ /* 0x000fc400078ec0ff */
[----:B------:R-:W-:Y:S01]  /*13b0*/  LOP3.LUT R17, R17, 0xff, RZ, 0xc0, !PT ;  /* 0x000000ff11117812 */ /* 0x000fe200078ec0ff */
[----:B------:R-:W3:Y:S01]  /*13c0*/  LDC.U8 R21, c[0x3][R21] ;  /* 0x00c0000015157b82 */ /* 0x000ee20000000000 */
[----:B------:R-:W-:Y:S01]  /*13d0*/  LOP3.LUT R3, R3, 0xff, RZ, 0xc0, !PT ;  /* 0x000000ff03037812 */ /* 0x000fe200078ec0ff */
[----:B------:R-:W-:Y:S01]  /*13e0*/  UIADD3.X UR5, UPT, UPT, URZ, UR7, URZ, UP0, !UPT ;  /* 0x00000007ff057290 */ /* 0x000fe200087fe4ff */
[----:B------:R-:W-:Y:S02]  /*13f0*/  LOP3.LUT R0, R0, 0xff, RZ, 0xc0, !PT ;  /* 0x000000ff00007812 */ /* 0x000fe400078ec0ff */
[----:B------:R-:W-:-:S03]  /*1400*/  LOP3.LUT R16, R16, 0xff, RZ, 0xc0, !PT ;  /* 0x000000ff10107812 */ /* 0x000fc600078ec0ff */
[----:B------:R-:W1:Y:S08]  /*1410*/  LDC.U8 R6, c[0x3][R6] ;  /* 0x00c0000006067b82 */ /* 0x000e700000000000 */
[----:B------:R-:W1:Y:S08]  /*1420*/  LDC.U8 R5, c[0x3][R5] ;  /* 0x00c0000005057b82 */ /* 0x000e700000000000 */
[----:B------:R-:W4:Y:S08]  /*1430*/  LDC.U8 R4, c[0x3][R4] ;  /* 0x00c0000004047b82 */ /* 0x000f300000000000 */
[----:B------:R-:W4:Y:S08]  /*1440*/  LDC.U8 R7, c[0x3][R20] ;  /* 0x00c0000014077b82 */ /* 0x000f300000000000 */
[----:B------:R-:W2:Y:S08]  /*1450*/  LDC.U8 R12, c[0x3][R12] ;  /* 0x00c000000c0c7b82 */ /* 0x000eb00000000000 */
[----:B------:R-:W5:Y:S01]  /*1460*/  LDC.U8 R14, c[0x3][R23] ;  /* 0x00c00000170e7b82 */ /* 0x000f620000000000 */
[----:B---3--:R-:W-:-:S07]  /*1470*/  PRMT R26, R21, 0x3340, R18 ;  /* 0x00003340151a7816 */ /* 0x008fce0000000012 */
[----:B------:R-:W5:Y:S08]  /*1480*/  LDC.U8 R15, c[0x3][R16] ;  /* 0x00c00000100f7b82 */ /* 0x000f700000000000 */
[----:B------:R-:W3:Y:S01]  /*1490*/  LDC.U8 R0, c[0x3][R0] ;  /* 0x00c0000000007b82 */ /* 0x000ee20000000000 */
[----:B-1----:R-:W-:-:S07]  /*14a0*/  PRMT R6, R5, 0x3340, R6 ;  /* 0x0000334005067816 */ /* 0x002fce0000000006 */
[----:B------:R-:W3:Y:S08]  /*14b0*/  LDC.U8 R3, c[0x3][R3] ;  /* 0x00c0000003037b82 */ /* 0x000ef00000000000 */
[----:B------:R-:W1:Y:S01]  /*14c0*/  LDC.U8 R17, c[0x3][R17] ;  /* 0x00c0000011117b82 */ /* 0x000e620000000000 */
[----:B----4-:R-:W-:-:S04]  /*14d0*/  PRMT R7, R7, 0x3340, R4 ;  /* 0x0000334007077816 */ /* 0x010fc80000000004 */
[----:B------:R-:W-:-:S03]  /*14e0*/  PRMT R7, R7, 0x5410, R26 ;  /* 0x0000541007077816 */ /* 0x000fc6000000001a */
[----:B------:R-:W1:Y:S01]  /*14f0*/  LDC.U8 R2, c[0x3][R2] ;  /* 0x00c0000002027b82 */ /* 0x000e620000000000 */
[----:B--2---:R-:W-:-:S04]  /*1500*/  PRMT R5, R13, 0x3340, R12 ;  /* 0x000033400d057816 */ /* 0x004fc8000000000c */
[----:B------:R-:W-:-:S03]  /*1510*/  PRMT R6, R5, 0x5410, R6 ;  /* 0x0000541005067816 */ /* 0x000fc60000000006 */
[----:B------:R-:W2:Y:S08]  /*1520*/  LDC.U8 R9, c[0x3][R9] ;  /* 0x00c0000009097b82 */ /* 0x000eb00000000000 */
[----:B------:R-:W2:Y:S01]  /*1530*/  LDC.U8 R8, c[0x3][R8] ;  /* 0x00c0000008087b82 */ /* 0x000ea20000000000 */
[----:B-----5:R-:W-:-:S07]  /*1540*/  PRMT R14, R15, 0x3340, R14 ;  /* 0x000033400f0e7816 */ /* 0x020fce000000000e */
[----:B------:R-:W4:Y:S08]  /*1550*/  LDC.U8 R21, c[0x3][0x103] ;  /* 0x00c040c0ff157b82 */ /* 0x000f300000000000 */
[----:B------:R-:W5:Y:S01]  /*1560*/  LDC.U8 R25, c[0x3][0x100] ;  /* 0x00c04000ff197b82 */ /* 0x000f620000000000 */
[----:B---3--:R-:W-:Y:S01]  /*1570*/  PRMT R13, R3, 0x3340, R0 ;  /* 0x00003340030d7816 */ /* 0x008fe20000000000 */
[----:B------:R-:W-:-:S03]  /*1580*/  IMAD.U32 R3, RZ, RZ, UR5 ;  /* 0x00000005ff037e24 */ /* 0x000fc6000f8e00ff */
[----:B------:R-:W-:-:S03]  /*1590*/  PRMT R5, R13, 0x5410, R14 ;  /* 0x000054100d057816 */ /* 0x000fc6000000000e */
[----:B------:R-:W3:Y:S08]  /*15a0*/  LDC.U8 R19, c[0x3][0x104] ;  /* 0x00c04100ff137b82 */ /* 0x000ef00000000000 */
[----:B------:R-:W3:Y:S01]  /*15b0*/  LDC.U8 R18, c[0x3][0x105] ;  /* 0x00c04140ff127b82 */ /* 0x000ee20000000000 */
[----:B-1----:R-:W-:Y:S01]  /*15c0*/  PRMT R4, R2, 0x3340, R17 ;  /* 0x0000334002047816 */ /* 0x002fe20000000011 */
[----:B------:R-:W-:Y:S01]  /*15d0*/  IMAD.U32 R2, RZ, RZ, UR4 ;  /* 0x00000004ff027e24 */ /* 0x000fe2000f8e00ff */
[----:B----4-:R-:W-:-:S04]  /*15e0*/  LOP3.LUT R14, R21, 0xff, RZ, 0xc0, !PT ;  /* 0x000000ff150e7812 */ /* 0x010fc800078ec0ff */
[----:B------:R-:W4:Y:S01]  /*15f0*/  LDG.E.U8 R29, desc[UR22][R2.64+0x3] ;  /* 0x00000316021d7981 */ /* 0x000f22000c1e1100 */
[----:B------:R-:W1:Y:S01]  /*1600*/  LDC.U8 R20, c[0x3][0x106] ;  /* 0x00c04180ff147b82 */ /* 0x000e620000000000 */
[----:B-----5:R-:W-:Y:S02]  /*1610*/  LOP3.LUT R0, R25, 0xff, RZ, 0xc0, !PT ;  /* 0x000000ff19007812 */ /* 0x020fe400078ec0ff */
[----:B------:R-:W5:Y:S03]  /*1620*/  LDG.E.U8 R21, desc[UR22][R2.64+0x1] ;  /* 0x0000011602157981 */ /* 0x000f66000c1e1100 */
[----:B------:R-:W-:Y:S01]  /*1630*/  IMAD.IADD R0, R1, 0x1, R0 ;  /* 0x0000000101007824 */ /* 0x000fe200078e0200 */
[----:B------:R-:W5:Y:S01]  /*1640*/  LDG.E.U8 R27, desc[UR22][R2.64+0x4] ;  /* 0x00000416021b7981 */ /* 0x000f62000c1e1100 */
[----:B------:R-:W1:Y:S01]  /*1650*/  LDC.U8 R22, c[0x3][0x102] ;  /* 0x00c04080ff167b82 */ /* 0x000e620000000000 */
[----:B--2---:R-:W-:-:S02]  /*1660*/  PRMT R15, R8, 0x3340, R9 ;  /* 0x00003340080f7816 */ /* 0x004fc40000000009 */
[----:B0-----:R-:W-:Y:S01]  /*1670*/  LOP3.LUT R8, R24, 0xff, RZ, 0xc0, !PT ;  /* 0x000000ff18087812 */ /* 0x001fe200078ec0ff */
[----:B------:R-:W2:Y:S01]  /*1680*/  LDG.E.U8 R25, desc[UR22][R2.64+0x5] ;  /* 0x0000051602197981 */ /* 0x000ea2000c1e1100 */
[----:B------:R-:W-:Y:S02]  /*1690*/  PRMT R4, R15, 0x5410, R4 ;  /* 0x000054100f047816 */ /* 0x000fe40000000004 */
[----:B---3--:R-:W-:Y:S01]  /*16a0*/  LOP3.LUT R16, R19, 0xff, RZ, 0xc0, !PT ;  /* 0x000000ff13107812 */ /* 0x008fe200078ec0ff */
[----:B------:R-:W3:Y:S01]  /*16b0*/  LDG.E.U8 R23, desc[UR22][R2.64+0x6] ;  /* 0x0000061602177981 */ /* 0x000ee2000c1e1100 */
[----:B------:R-:W-:-:S03]  /*16c0*/  LOP3.LUT R18, R18, 0xff, RZ, 0xc0, !PT ;  /* 0x000000ff12127812 */ /* 0x000fc600078ec0ff */
[----:B------:R0:W-:Y:S01]  /*16d0*/  STL.128 [R1], R4 ;  /* 0x0000000401007387 */ /* 0x0001e20000100c00 */
[----:B-1----:R-:W-:-:S03]  /*16e0*/  LOP3.LUT R20, R20, 0xff, RZ, 0xc0, !PT ;  /* 0x000000ff14147812 */ /* 0x002fc600078ec0ff */
[----:B------:R-:W4:Y:S04]  /*16f0*/  LDL.U8 R24, [R0] ;  /* 0x0000000000187983 */ /* 0x000f280000100000 */
[----:B------:R-:W3:Y:S01]  /*1700*/  LDG.E.U8 R19, desc[UR22][R2.64+0x7] ;  /* 0x0000071602137981 */ /* 0x000ee2000c1e1100 */
[----:B------:R-:W-:-:S03]  /*1710*/  LOP3.LUT R12, R22, 0xff, RZ, 0xc0, !PT ;  /* 0x000000ff160c7812 */ /* 0x000fc600078ec0ff */
[----:B------:R-:W3:Y:S01]  /*1720*/  LDG.E.U8 R17, desc[UR22][R2.64+0x9] ;  /* 0x0000091602117981 */ /* 0x000ee2000c1e1100 */
[----:B0-----:R-:W-:-:S03]  /*1730*/  IMAD.IADD R7, R1, 0x1, R8 ;  /* 0x0000000101077824 */ /* 0x001fc600078e0208 */
[----:B------:R-:W4:Y:S01]  /*1740*/  LDG.E.U8 R5, desc[UR22][R2.64] ;  /* 0x0000001602057981 */ /* 0x000f22000c1e1100 */
[C---:B------:R-:W-:Y:S02]  /*1750*/  IMAD.IADD R8, R1.reuse, 0x1, R14 ;  /* 0x0000000101087824 */ /* 0x040fe400078e020e */
[C---:B------:R-:W-:Y:S01]  /*1760*/  IMAD.IADD R6, R1.reuse, 0x1, R16 ;  /* 0x0000000101067824 */ /* 0x040fe200078e0210 */
[----:B------:R-:W3:Y:S01]  /*1770*/  LDG.E.U8 R22, desc[UR22][R2.64+0x2] ;  /* 0x0000021602167981 */ /* 0x000ee2000c1e1100 */
[C---:B------:R-:W-:Y:S02]  /*1780*/  IMAD.IADD R4, R1.reuse, 0x1, R18 ;  /* 0x0000000101047824 */ /* 0x040fe400078e0212 */
[C---:B------:R-:W-:Y:S01]  /*1790*/  IMAD.IADD R16, R1.reuse, 0x1, R20 ;  /* 0x0000000101107824 */ /* 0x040fe200078e0214 */
[----:B------:R-:W5:Y:S01]  /*17a0*/  LDL.U8 R8, [R8] ;  /* 0x0000000008087983 */ /* 0x000f620000100000 */
[----:B------:R-:W-:-:S03]  /*17b0*/  IMAD.IADD R9, R1, 0x1, R12 ;  /* 0x0000000101097824 */ /* 0x000fc600078e020c */
[----:B------:R-:W2:Y:S04]  /*17c0*/  LDL.U8 R12, [R7] ;  /* 0x00000000070c7983 */ /* 0x000ea80000100000 */
[----:B------:R-:W3:Y:S04]  /*17d0*/  LDL.U8 R6, [R6] ;  /* 0x0000000006067983 */ /* 0x000ee80000100000 */
[----:B------:R-:W3:Y:S04]  /*17e0*/  LDL.U8 R4, [R4] ;  /* 0x0000000004047983 */ /* 0x000ee80000100000 */
[----:B------:R0:W3:Y:S04]  /*17f0*/  LDL.U8 R0, [R16] ;  /* 0x0000000010007983 */ /* 0x0000e80000100000 */
[----:B------:R-:W3:Y:S04]  /*1800*/  LDL.U8 R14, [R9] ;  /* 0x00000000090e7983 */ /* 0x000ee80000100000 */
[----:B------:R-:W3:Y:S01]  /*1810*/  LDG.E.U8 R18, desc[UR22][R2.64+0x8] ;  /* 0x0000081602127981 */ /* 0x000ee2000c1e1100 */
[----:B0-----:R-:W0:Y:S03]  /*1820*/  LDC.U8 R16, c[0x3][0x107] ;  /* 0x00c041c0ff107b82 */ /* 0x001e260000000000 */
[----:B------:R-:W3:Y:S04]  /*1830*/  LDG.E.U8 R15, desc[UR22][R2.64+0xa] ;  /* 0x00000a16020f7981 */ /* 0x000ee8000c1e1100 */
[----:B------:R-:W3:Y:S04]  /*1840*/  LDG.E.U8 R13, desc[UR22][R2.64+0xb] ;  /* 0x00000b16020d7981 */ /* 0x000ee8000c1e1100 */
[----:B------:R-:W3:Y:S04]  /*1850*/  LDG.E.U8 R9, desc[UR22][R2.64+0xd] ;  /* 0x00000d1602097981 */ /* 0x000ee8000c1e1100 */
[----:B------:R-:W3:Y:S04]  /*1860*/  LDG.E.U8 R7, desc[UR22][R2.64+0xe] ;  /* 0x00000e1602077981 */ /* 0x000ee8000c1e1100 */
[----:B------:R-:W3:Y:S01]  /*1870*/  LDG.E.U8 R20, desc[UR22][R2.64+0xf] ;  /* 0x00000f1602147981 */ /* 0x000ee2000c1e1100 */
[----:B0-----:R-:W-:-:S05]  /*1880*/  LOP3.LUT R16, R16, 0xff, RZ, 0xc0, !PT ;  /* 0x000000ff10107812 */ /* 0x001fca00078ec0ff */
[----:B------:R-:W-:-:S06]  /*1890*/  IMAD.IADD R16, R1, 0x1, R16 ;  /* 0x0000000101107824 */ /* 0x000fcc00078e0210 */
[----:B------:R-:W3:Y:S01]  /*18a0*/  LDL.U8 R16, [R16] ;  /* 0x0000000010107983 */ /* 0x000ee20000100000 */
[----:B----4-:R-:W-:-:S03]  /*18b0*/  LOP3.LUT R24, R24, R5, RZ, 0x3c, !PT ;  /* 0x0000000518187212 */ /* 0x010fc600078e3cff */
[----:B------:R0:W4:Y:S01]  /*18c0*/  LDG.E.U8 R5, desc[UR22][R2.64+0xc] ;  /* 0x00000c1602057981 */ /* 0x000122000c1e1100 */
[----:B-----5:R-:W-:Y:S02]  /*18d0*/  LOP3.LUT R29, R8, R29, RZ, 0x3c, !PT ;  /* 0x0000001d081d7212 */ /* 0x020fe400078e3cff */
[----:B------:R-:W1:Y:S01]  /*18e0*/  LDC.U8 R8, c[0x3][0x10a] ;  /* 0x00c04280ff087b82 */ /* 0x000e620000000000 */
[----:B--2---:R-:W-:Y:S02]  /*18f0*/  LOP3.LUT R21, R12, R21, RZ, 0x3c, !PT ;  /* 0x000000150c157212 */ /* 0x004fe400078e3cff */
[----:B---3--:R-:W-:-:S05]  /*1900*/  LOP3.LUT R27, R6, R27, RZ, 0x3c, !PT ;  /* 0x0000001b061b7212 */ /* 0x008fca00078e3cff */
[----:B------:R-:W2:Y:S01]  /*1910*/  LDC.U8 R12, c[0x3][0x109] ;  /* 0x00c04240ff0c7b82 */ /* 0x000ea20000000000 */
[----:B------:R-:W-:Y:S02]  /*1920*/  LOP3.LUT R25, R4, R25, RZ, 0x3c, !PT ;  /* 0x0000001904197212 */ /* 0x000fe400078e3cff */
[----:B------:R-:W-:-:S05]  /*1930*/  LOP3.LUT R23, R0, R23, RZ, 0x3c, !PT ;  /* 0x0000001700177212 */ /* 0x000fca00078e3cff */
[----:B------:R-:W3:Y:S01]  /*1940*/  LDC.U8 R6, c[0x3][0x10b] ;  /* 0x00c042c0ff067b82 */ /* 0x000ee20000000000 */
[----:B------:R-:W-:-:S07]  /*1950*/  LOP3.LUT R22, R14, R22, RZ, 0x3c, !PT ;  /* 0x000000160e167212 */ /* 0x000fce00078e3cff */
[----:B------:R-:W5:Y:S08]  /*1960*/  LDC.U8 R0, c[0x3][0x10c] ;  /* 0x00c04300ff007b82 */ /* 0x000f700000000000 */
[----:B------:R-:W5:Y:S08]  /*1970*/  LDC.U8 R4, c[0x3][0x10d] ;  /* 0x00c04340ff047b82 */ /* 0x000f700000000000 */
[----:B0-----:R-:W0:Y:S08]  /*1980*/  LDC.U8 R2, c[0x3][0x10e] ;  /* 0x00c04380ff027b82 */ /* 0x001e300000000000 */
[----:B------:R-:W0:Y:S08]  /*1990*/  LDC.U8 R3, c[0x3][0x10f] ;  /* 0x00c043c0ff037b82 */ /* 0x000e300000000000 */
[----:B------:R-:W0:Y:S01]  /*19a0*/  LDC.U8 R14, c[0x3][0x108] ;  /* 0x00c04200ff0e7b82 */ /* 0x000e220000000000 */
[----:B-1----:R-:W-:Y:S01]  /*19b0*/  LOP3.LUT R8, R8, 0xff, RZ, 0xc0, !PT ;  /* 0x000000ff08087812 */ /* 0x002fe200078ec0ff */
[----:B------:R1:W-:Y:S01]  /*19c0*/  STG.E.U8 desc[UR22][R10.64], R24 ;  /* 0x000000180a007986 */ /* 0x0003e2000c101116 */
[----:B--2---:R-:W-:-:S02]  /*19d0*/  LOP3.LUT R12, R12, 0xff, RZ, 0xc0, !PT ;  /* 0x000000ff0c0c7812 */ /* 0x004fc400078ec0ff */
[----:B---3--:R-:W-:Y:S02]  /*19e0*/  LOP3.LUT R6, R6, 0xff, RZ, 0xc0, !PT ;  /* 0x000000ff06067812 */ /* 0x008fe400078ec0ff */
[----:B-----5:R-:W-:Y:S02]  /*19f0*/  LOP3.LUT R0, R0, 0xff, RZ, 0xc0, !PT ;  /* 0x000000ff00007812 */ /* 0x020fe400078ec0ff */
[----:B------:R-:W-:Y:S02]  /*1a00*/  LOP3.LUT R4, R4, 0xff, RZ, 0xc0, !PT ;  /* 0x000000ff04047812 */ /* 0x000fe400078ec0ff */
[----:B0-----:R-:W-:Y:S01]  /*1a10*/  LOP3.LUT R2, R2, 0xff, RZ, 0xc0, !PT ;  /* 0x000000ff02027812 */ /* 0x001fe200078ec0ff */
[----:B-1----:R-:W-:Y:S01]  /*1a20*/  IMAD.IADD R24, R1, 0x1, R8 ;  /* 0x0000000101187824 */ /* 0x002fe200078e0208 */
[----:B------:R-:W-:Y:S01]  /*1a30*/  LOP3.LUT R8, R3, 0xff, RZ, 0xc0, !PT ;  /* 0x000000ff03087812 */ /* 0x000fe200078ec0ff */
[C---:B------:R-:W-:Y:S02]  /*1a40*/  IMAD.IADD R12, R1.reuse, 0x1, R12 ;  /* 0x00000001010c7824 */ /* 0x040fe400078e020c */
[----:B------:R-:W-:-:S02]  /*1a50*/  IMAD.IADD R6, R1, 0x1, R6 ;  /* 0x0000000101067824 */ /* 0x000fc400078e0206 */
[----:B------:R-:W2:Y:S01]  /*1a60*/  LDL.U8 R24, [R24] ;  /* 0x0000000018187983 */ /* 0x000ea20000100000 */
[----:B------:R-:W-:Y:S01]  /*1a70*/  LOP3.LUT R14, R14, 0xff, RZ, 0xc0, !PT ;  /* 0x000000ff0e0e7812 */ /* 0x000fe200078ec0ff */
[C---:B------:R-:W-:Y:S02]  /*1a80*/  IMAD.IADD R0, R1.reuse, 0x1, R0 ;  /* 0x0000000101007824 */ /* 0x040fe400078e0200 */
[----:B------:R-:W3:Y:S01]  /*1a90*/  LDL.U8 R12, [R12] ;  /* 0x000000000c0c7983 */ /* 0x000ee20000100000 */
[C---:B------:R-:W-:Y:S02]  /*1aa0*/  IMAD.IADD R4, R1.reuse, 0x1, R4 ;  /* 0x0000000101047824 */ /* 0x040fe400078e0204 */
[C---:B------:R-:W-:Y:S01]  /*1ab0*/  IMAD.IADD R2, R1.reuse, 0x1, R2 ;  /* 0x0000000101027824 */ /* 0x040fe200078e0202 */
[----:B------:R-:W5:Y:S01]  /*1ac0*/  LDL.U8 R6, [R6] ;  /* 0x0000000006067983 */ /* 0x000f620000100000 */
[C---:B------:R-:W-:Y:S02]  /*1ad0*/  IMAD.IADD R8, R1.reuse, 0x1, R8 ;  /* 0x0000000101087824 */ /* 0x040fe400078e0208 */
[----:B------:R-:W-:Y:S01]  /*1ae0*/  IMAD.IADD R14, R1, 0x1, R14 ;  /* 0x00000001010e7824 */ /* 0x000fe200078e020e */
[----:B------:R-:W4:Y:S04]  /*1af0*/  LDL.U8 R0, [R0] ;  /* 0x0000000000007983 */ /* 0x000f280000100000 */
[----:B------:R-:W4:Y:S04]  /*1b00*/  LDL.U8 R3, [R14] ;  /* 0x000000000e037983 */ /* 0x000f280000100000 */
[----:B------:R-:W4:Y:S04]  /*1b10*/  LDL.U8 R4, [R4] ;  /* 0x0000000004047983 */ /* 0x000f280000100000 */
[----:B------:R-:W4:Y:S04]  /*1b20*/  LDL.U8 R2, [R2] ;  /* 0x0000000002027983 */ /* 0x000f280000100000 */
[----:B------:R-:W4:Y:S01]  /*1b30*/  LDL.U8 R8, [R8] ;  /* 0x0000000008087983 */ /* 0x000f220000100000 */
[----:B------:R-:W-:-:S03]  /*1b40*/  LOP3.LUT R19, R16, R19, RZ, 0x3c, !PT ;  /* 0x0000001310137212 */ /* 0x000fc600078e3cff */
[----:B------:R0:W-:Y:S04]  /*1b50*/  STG.E.U8 desc[UR22][R10.64+0x1], R21 ;  /* 0x000001150a007986 */ /* 0x0001e8000c101116 */
[----:B------:R-:W-:Y:S04]  /*1b60*/  STG.E.U8 desc[UR22][R10.64+0x2], R22 ;  /* 0x000002160a007986 */ /* 0x000fe8000c101116 */
[----:B------:R-:W-:Y:S04]  /*1b70*/  STG.E.U8 desc[UR22][R10.64+0x3], R29 ;  /* 0x0000031d0a007986 */ /* 0x000fe8000c101116 */
[----:B------:R-:W-:Y:S04]  /*1b80*/  STG.E.U8 desc[UR22][R10.64+0x4], R27 ;  /* 0x0000041b0a007986 */ /* 0x000fe8000c101116 */
[----:B------:R-:W-:Y:S04]  /*1b90*/  STG.E.U8 desc[UR22][R10.64+0x5], R25 ;  /* 0x000005190a007986 */ /* 0x000fe8000c101116 */
[----:B------:R-:W-:Y:S04]  /*1ba0*/  STG.E.U8 desc[UR22][R10.64+0x6], R23 ;  /* 0x000006170a007986 */ /* 0x000fe8000c101116 */
[----:B------:R-:W-:Y:S01]  /*1bb0*/  STG.E.U8 desc[UR22][R10.64+0x7], R19 ;  /* 0x000007130a007986 */ /* 0x000fe2000c101116 */
[----:B--2---:R-:W-:-:S02]  /*1bc0*/  LOP3.LUT R15, R24, R15, RZ, 0x3c, !PT ;  /* 0x0000000f180f7212 */ /* 0x004fc400078e3cff */
[----:B---3--:R-:W-:Y:S02]  /*1bd0*/  LOP3.LUT R17, R12, R17, RZ, 0x3c, !PT ;  /* 0x000000110c117212 */ /* 0x008fe400078e3cff */
[----:B-----5:R-:W-:Y:S02]  /*1be0*/  LOP3.LUT R13, R6, R13, RZ, 0x3c, !PT ;  /* 0x0000000d060d7212 */ /* 0x020fe400078e3cff */
[----:B----4-:R-:W-:Y:S02]  /*1bf0*/  LOP3.LUT R5, R0, R5, RZ, 0x3c, !PT ;  /* 0x0000000500057212 */ /* 0x010fe400078e3cff */
[----:B------:R-:W-:Y:S02]  /*1c00*/  LOP3.LUT R3, R3, R18, RZ, 0x3c, !PT ;  /* 0x0000001203037212 */ /* 0x000fe400078e3cff */
[----:B------:R-:W-:Y:S02]  /*1c10*/  LOP3.LUT R9, R4, R9, RZ, 0x3c, !PT ;  /* 0x0000000904097212 */ /* 0x000fe400078e3cff */
[----:B------:R-:W-:-:S02]  /*1c20*/  LOP3.LUT R7, R2, R7, RZ, 0x3c, !PT ;  /* 0x0000000702077212 */ /* 0x000fc400078e3cff */
[----:B0-----:R-:W-:Y:S01]  /*1c30*/  LOP3.LUT R21, R8, R20, RZ, 0x3c, !PT ;  /* 0x0000001408157212 */ /* 0x001fe200078e3cff */
        /* <DEDUP_REMOVED lines=8> */
[----:B------:R-:W-:Y:S05]  /*1cc0*/  EXIT ;  /* 0x000000000000794d */ /* 0x000fea0003800000 */
.L_x_5:
        /* <DEDUP_REMOVED lines=11> */
.L_x_8:


//--------------------- .text._Z17initialize_devicev --------------------------
	.section	.text._Z17initialize_devicev,"ax",@progbits
	.align	128
        .global         _Z17initialize_devicev
        .type           _Z17initialize_devicev,@function
        .size           _Z17initialize_devicev,(.L_x_9 - _Z17initialize_devicev)
        .other          _Z17initialize_devicev,@"STO_CUDA_ENTRY STV_DEFAULT"
_Z17initialize_devicev:
.text._Z17initialize_devicev:
[----:B------:R-:W-:Y:S01]  /*0000*/  LDC R1, c[0x0][0x37c] ;  /* 0x0000df00ff017b82 */ /* 0x000fe20000000800 */
[----:B------:R-:W-:Y:S05]  /*0010*/  EXIT ;  /* 0x000000000000794d */ /* 0x000fea0003800000 */
.L_x_6:
        /* <DEDUP_REMOVED lines=14> */
.L_x_9:


//--------------------- .nv.shared.reserved.0     --------------------------
	.section	.nv.shared.reserved.0,"aw",@nobits
	.weak		__nv_reservedSMEM_offset_0_alias
	.size		__nv_reservedSMEM_offset_0_alias, 0, 64
	.other		__nv_reservedSMEM_offset_0_alias,@"STO_CUDA_RESERVED_SHARED STV_DEFAULT"
__nv_reservedSMEM_offset_0_alias:
	.zero		0
	.zero		64


//--------------------- .nv.constant0._Z11AES_DecryptP9aes_blockPhii --------------------------
	.section	.nv.constant0._Z11AES_DecryptP9aes_blockPhii,"a",@progbits
	.sectionflags	@""
	.align	4
.nv.constant0._Z11AES_DecryptP9aes_blockPhii:
	.zero		920


//--------------------- .nv.constant0._Z11AES_EncryptP9aes_blockPhii --------------------------
	.section	.nv.constant0._Z11AES_EncryptP9aes_blockPhii,"a",@progbits
	.sectionflags	@""
	.align	4
.nv.constant0._Z11AES_EncryptP9aes_blockPhii:
	.zero		920


//--------------------- .nv.constant0._Z17initialize_devicev --------------------------
	.section	.nv.constant0._Z17initialize_devicev,"a",@progbits
	.sectionflags	@""
	.align	4
.nv.constant0._Z17initialize_devicev:
	.zero		896


//--------------------- SYMBOLS --------------------------

	.type		.nv.reservedSmem.offset0,@object
	.size		.nv.reservedSmem.offset0,0x4
